	.target	sm_90a

	.elftype	@"ET_EXEC"


//--------------------- .note.nv.tkinfo           --------------------------
	.section	.note.nv.tkinfo,"",@"SHT_NOTE"
	.sectionflags	@"SHF_NOTE_NV_TKINFO"
	.tkinfo
        /*0018*/ 	.word	0x00000002
        /*0030*/ 	.string	""
        /*0030*/ 	.string	"ptxas"
        /*0030*/ 	.string	"Cuda compilation tools, release 13.0, V13.0.88"
        /*0030*/ 	.string	"Build cuda_13.0.r13.0/compiler.36424714_0"
        /*0030*/ 	.string	"-arch sm_90a -m 64 "



//--------------------- .note.nv.cuinfo           --------------------------
	.section	.note.nv.cuinfo,"",@"SHT_NOTE"
	.sectionflags	@"SHF_NOTE_NV_CUINFO"
        /*0018*/ 	.short	0x0002
        /*001a*/ 	.short	0x005a
        /*001c*/ 	.short	0x0082
	.zero		2


//--------------------- .nv.info                  --------------------------
	.section	.nv.info,"",@"SHT_CUDA_INFO"
	.align	4


	//----- nvinfo : EIATTR_REGCOUNT
	.align		4
        /*0000*/ 	.byte	0x04, 0x2f
        /*0002*/ 	.short	(.L_15 - .L_14)
	.align		4
.L_14:
        /*0004*/ 	.word	index@(_ZN7cutlass13device_kernelINS_4gemm6kernel13GemmUniversalIN4cute5tupleIJiiiiEEENS1_10collective13CollectiveMmaINS1_34MainloopSm90TmaGmmaWarpSpecializedILi5ENS5_IJNS4_1CILi1EEESB_SB_EEENS1_35KernelTmaWarpSpecializedCooperativeEEENS5_IJNSA_ILi256EEENSA_ILi64EEENSA_ILi128EEEEEEaNS5_IJlSB_lEEEaSJ_NS4_8TiledMMAINS4_8MMA_AtomIJNS4_4SM904GMMA26MMA_64x64x32_S32S8S8_SS_TNEEEENS4_6LayoutINS5_IJNSA_ILi2EEESB_SB_EEENS5_IJSB_NSA_ILi0EEEST_EEEEENS5_IJNS4_10UnderscoreESW_SW_EEEEENS4_13SM90_TMA_LOADENS4_14ComposedLayoutINS4_7SwizzleILi3ELi4ELi3EEENS4_18smem_ptr_flag_bitsILi8EEENSQ_INS5_IJNSA_ILi8EEESH_EEENS5_IJSH_SB_EEEEEEEvNS4_8identityESZ_S19_vS1A_EENS_8epilogue10collective6detail29Sm90TmaWarpSpecializedAdapterINS1D_15DefaultEpilogueIaSJ_SJ_NS1C_6thread17LinearCombinationIaLi1EiiLNS1H_9ScaleType4KindE0ELNS_15FloatRoundStyleE2EaEENS1_15EpilogueDefaultEEEEEvvEEEEvNT_6ParamsE)
        /*0008*/ 	.word	0x000000a8


	//----- nvinfo : EIATTR_FRAME_SIZE
	.align		4
.L_15:
        /*000c*/ 	.byte	0x04, 0x11
        /*000e*/ 	.short	(.L_17 - .L_16)
	.align		4
.L_16:
        /*0010*/ 	.word	index@(_ZN7cutlass13device_kernelINS_4gemm6kernel13GemmUniversalIN4cute5tupleIJiiiiEEENS1_10collective13CollectiveMmaINS1_34MainloopSm90TmaGmmaWarpSpecializedILi5ENS5_IJNS4_1CILi1EEESB_SB_EEENS1_35KernelTmaWarpSpecializedCooperativeEEENS5_IJNSA_ILi256EEENSA_ILi64EEENSA_ILi128EEEEEEaNS5_IJlSB_lEEEaSJ_NS4_8TiledMMAINS4_8MMA_AtomIJNS4_4SM904GMMA26MMA_64x64x32_S32S8S8_SS_TNEEEENS4_6LayoutINS5_IJNSA_ILi2EEESB_SB_EEENS5_IJSB_NSA_ILi0EEEST_EEEEENS5_IJNS4_10UnderscoreESW_SW_EEEEENS4_13SM90_TMA_LOADENS4_14ComposedLayoutINS4_7SwizzleILi3ELi4ELi3EEENS4_18smem_ptr_flag_bitsILi8EEENSQ_INS5_IJNSA_ILi8EEESH_EEENS5_IJSH_SB_EEEEEEEvNS4_8identityESZ_S19_vS1A_EENS_8epilogue10collective6detail29Sm90TmaWarpSpecializedAdapterINS1D_15DefaultEpilogueIaSJ_SJ_NS1C_6thread17LinearCombinationIaLi1EiiLNS1H_9ScaleType4KindE0ELNS_15FloatRoundStyleE2EaEENS1_15EpilogueDefaultEEEEEvvEEEEvNT_6ParamsE)
        /*0014*/ 	.word	0x00000000


	//----- nvinfo : EIATTR_MIN_STACK_SIZE
	.align		4
.L_17:
        /*0018*/ 	.byte	0x04, 0x12
        /*001a*/ 	.short	(.L_19 - .L_18)
	.align		4
.L_18:
        /*001c*/ 	.word	index@(_ZN7cutlass13device_kernelINS_4gemm6kernel13GemmUniversalIN4cute5tupleIJiiiiEEENS1_10collective13CollectiveMmaINS1_34MainloopSm90TmaGmmaWarpSpecializedILi5ENS5_IJNS4_1CILi1EEESB_SB_EEENS1_35KernelTmaWarpSpecializedCooperativeEEENS5_IJNSA_ILi256EEENSA_ILi64EEENSA_ILi128EEEEEEaNS5_IJlSB_lEEEaSJ_NS4_8TiledMMAINS4_8MMA_AtomIJNS4_4SM904GMMA26MMA_64x64x32_S32S8S8_SS_TNEEEENS4_6LayoutINS5_IJNSA_ILi2EEESB_SB_EEENS5_IJSB_NSA_ILi0EEEST_EEEEENS5_IJNS4_10UnderscoreESW_SW_EEEEENS4_13SM90_TMA_LOADENS4_14ComposedLayoutINS4_7SwizzleILi3ELi4ELi3EEENS4_18smem_ptr_flag_bitsILi8EEENSQ_INS5_IJNSA_ILi8EEESH_EEENS5_IJSH_SB_EEEEEEEvNS4_8identityESZ_S19_vS1A_EENS_8epilogue10collective6detail29Sm90TmaWarpSpecializedAdapterINS1D_15DefaultEpilogueIaSJ_SJ_NS1C_6thread17LinearCombinationIaLi1EiiLNS1H_9ScaleType4KindE0ELNS_15FloatRoundStyleE2EaEENS1_15EpilogueDefaultEEEEEvvEEEEvNT_6ParamsE)
        /*0020*/ 	.word	0x00000000
.L_19:


//--------------------- .nv.compat                --------------------------
	.section	.nv.compat,"",@"SHT_CUDA_COMPAT_INFO"
	.align	4
        /*0000*/ 	.byte	0x02, 0x09, 0x01, 0x00, 0x02, 0x02, 0x04, 0x00, 0x02, 0x05, 0x05, 0x00, 0x03, 0x07, 0x01, 0x01
        /*0010*/ 	.byte	0x02, 0x03, 0x01, 0x00, 0x02, 0x06, 0x01, 0x00, 0x04, 0x0b, 0x08, 0x00, 0x00, 0x00, 0x00, 0x00
        /*0020*/ 	.byte	0x00, 0x00, 0x00, 0x00


//--------------------- .nv.info._ZN7cutlass13device_kernelINS_4gemm6kernel13GemmUniversalIN4cute5tupleIJiiiiEEENS1_10collective13CollectiveMmaINS1_34MainloopSm90TmaGmmaWarpSpecializedILi5ENS5_IJNS4_1CILi1EEESB_SB_EEENS1_35KernelTmaWarpSpecializedCooperativeEEENS5_IJNSA_ILi256EEENSA_ILi64EEENSA_ILi128EEEEEEaNS5_IJlSB_lEEEaSJ_NS4_8TiledMMAINS4_8MMA_AtomIJNS4_4SM904GMMA26MMA_64x64x32_S32S8S8_SS_TNEEEENS4_6LayoutINS5_IJNSA_ILi2EEESB_SB_EEENS5_IJSB_NSA_ILi0EEEST_EEEEENS5_IJNS4_10UnderscoreESW_SW_EEEEENS4_13SM90_TMA_LOADENS4_14ComposedLayoutINS4_7SwizzleILi3ELi4ELi3EEENS4_18smem_ptr_flag_bitsILi8EEENSQ_INS5_IJNSA_ILi8EEESH_EEENS5_IJSH_SB_EEEEEEEvNS4_8identityESZ_S19_vS1A_EENS_8epilogue10collective6detail29Sm90TmaWarpSpecializedAdapterINS1D_15DefaultEpilogueIaSJ_SJ_NS1C_6thread17LinearCombinationIaLi1EiiLNS1H_9ScaleType4KindE0ELNS_15FloatRoundStyleE2EaEENS1_15EpilogueDefaultEEEEEvvEEEEvNT_6ParamsE --------------------------
	.section	.nv.info._ZN7cutlass13device_kernelINS_4gemm6kernel13GemmUniversalIN4cute5tupleIJiiiiEEENS1_10collective13CollectiveMmaINS1_34MainloopSm90TmaGmmaWarpSpecializedILi5ENS5_IJNS4_1CILi1EEESB_SB_EEENS1_35KernelTmaWarpSpecializedCooperativeEEENS5_IJNSA_ILi256EEENSA_ILi64EEENSA_ILi128EEEEEEaNS5_IJlSB_lEEEaSJ_NS4_8TiledMMAINS4_8MMA_AtomIJNS4_4SM904GMMA26MMA_64x64x32_S32S8S8_SS_TNEEEENS4_6LayoutINS5_IJNSA_ILi2EEESB_SB_EEENS5_IJSB_NSA_ILi0EEEST_EEEEENS5_IJNS4_10UnderscoreESW_SW_EEEEENS4_13SM90_TMA_LOADENS4_14ComposedLayoutINS4_7SwizzleILi3ELi4ELi3EEENS4_18smem_ptr_flag_bitsILi8EEENSQ_INS5_IJNSA_ILi8EEESH_EEENS5_IJSH_SB_EEEEEEEvNS4_8identityESZ_S19_vS1A_EENS_8epilogue10collective6detail29Sm90TmaWarpSpecializedAdapterINS1D_15DefaultEpilogueIaSJ_SJ_NS1C_6thread17LinearCombinationIaLi1EiiLNS1H_9ScaleType4KindE0ELNS_15FloatRoundStyleE2EaEENS1_15EpilogueDefaultEEEEEvvEEEEvNT_6ParamsE,"",@"SHT_CUDA_INFO"
	.sectionflags	@""
	.align	4


	//----- nvinfo : EIATTR_CUDA_API_VERSION
	.align		4
        /*0000*/ 	.byte	0x04, 0x37
        /*0002*/ 	.short	(.L_21 - .L_20)
.L_20:
        /*0004*/ 	.word	0x00000082


	//----- nvinfo : EIATTR_KPARAM_INFO
	.align		4
.L_21:
        /*0008*/ 	.byte	0x04, 0x17
        /*000a*/ 	.short	(.L_23 - .L_22)
.L_22:
        /*000c*/ 	.word	0x00000000
        /*0010*/ 	.short	0x0000
        /*0012*/ 	.short	0x0070
        /*0014*/ 	.byte	0x00, 0xf0, 0x01, 0x10


	//----- nvinfo : EIATTR_SPARSE_MMA_MASK
	.align		4
.L_23:
        /*0018*/ 	.byte	0x03, 0x50
        /*001a*/ 	.short	0x0000


	//----- nvinfo : EIATTR_MAXREG_COUNT
	.align		4
        /*001c*/ 	.byte	0x03, 0x1b
        /*001e*/ 	.short	0x00a8


	//----- nvinfo : EIATTR_NUM_BARRIERS
	.align		4
        /*0020*/ 	.byte	0x02, 0x4c
        /*0022*/ 	.byte	0x01
	.zero		1


	//----- nvinfo : EIATTR_EXTERNS
	.align		4
        /*0024*/ 	.byte	0x04, 0x0f
        /*0026*/ 	.short	(.L_25 - .L_24)


	//   ....[0]....
	.align		4
.L_24:
        /*0028*/ 	.word	index@(__assertfail)


	//----- nvinfo : EIATTR_MERCURY_ISA_VERSION
	.align		4
.L_25:
        /*002c*/ 	.byte	0x03, 0x5f
        /*002e*/ 	.short	0x0101


	//----- nvinfo : EIATTR_INT_WARP_WIDE_INSTR_OFFSETS
	.align		4
        /*0030*/ 	.byte	0x04, 0x31
        /*0032*/ 	.short	(.L_27 - .L_26)


	//   ....[0]....
.L_26:
        /*0034*/ 	.word	0x000003d0


	//   ....[1]....
        /*0038*/ 	.word	0x00000400


	//   ....[2]....
        /*003c*/ 	.word	0x000004e0


	//----- nvinfo : EIATTR_COOP_GROUP_MASK_REGIDS
	.align		4
.L_27:
        /*0040*/ 	.byte	0x04, 0x29
        /*0042*/ 	.short	(.L_29 - .L_28)


	//   ....[0]....
.L_28:
        /*0044*/ 	.word	0xffffffff


	//   ....[1]....
        /*0048*/ 	.word	0xffffffff


	//   ....[2]....
        /*004c*/ 	.word	0xffffffff


	//   ....[3]....
        /*0050*/ 	.word	0xffffffff


	//   ....[4]....
        /*0054*/ 	.word	0xffffffff


	//----- nvinfo : EIATTR_COOP_GROUP_INSTR_OFFSETS
	.align		4
.L_29:
        /*0058*/ 	.byte	0x04, 0x28
        /*005a*/ 	.short	(.L_31 - .L_30)


	//   ....[0]....
.L_30:
        /*005c*/ 	.word	0x00000060


	//   ....[1]....
        /*0060*/ 	.word	0x00000070


	//   ....[2]....
        /*0064*/ 	.word	0x00000130


	//   ....[3]....
        /*0068*/ 	.word	0x000002e0


	//   ....[4]....
        /*006c*/ 	.word	0x00000f80


	//----- nvinfo : EIATTR_REG_RECONFIG
	.align		4
.L_31:
        /*0070*/ 	.byte	0x01, 0x54
	.zero		2


	//----- nvinfo : EIATTR_SYSCALL_OFFSETS
	.align		4
        /*0074*/ 	.byte	0x04, 0x46
        /*0076*/ 	.short	(.L_33 - .L_32)


	//   ....[0]....
.L_32:
        /*0078*/ 	.word	0x00001150


	//----- nvinfo : EIATTR_MBARRIER_INSTR_OFFSETS
	.align		4
.L_33:
        /*007c*/ 	.byte	0x04, 0x39
        /*007e*/ 	.short	(.L_35 - .L_34)


	//   ....[0]....
.L_34:
        /*0080*/ 	.word	0x00000230
        /*0084*/ 	.word	0x000000ff
        /*0088*/ 	.word	0x00000000
        /*008c*/ 	.short	0x0100
        /*008e*/ 	.byte	0x08
	.zero		1


	//   ....[1]....
        /*0090*/ 	.word	0x00000240
        /*0094*/ 	.word	0x000000ff
        /*0098*/ 	.word	0x00000028
        /*009c*/ 	.short	0x0100
        /*009e*/ 	.byte	0x08
	.zero		1


	//   ....[2]....
        /*00a0*/ 	.word	0x00000250
        /*00a4*/ 	.word	0x000000ff
        /*00a8*/ 	.word	0x00000008
        /*00ac*/ 	.short	0x0100
        /*00ae*/ 	.byte	0x08
	.zero		1


	//   ....[3]....
        /*00b0*/ 	.word	0x00000260
        /*00b4*/ 	.word	0x000000ff
        /*00b8*/ 	.word	0x00000030
        /*00bc*/ 	.short	0x0100
        /*00be*/ 	.byte	0x08
	.zero		1


	//   ....[4]....
        /*00c0*/ 	.word	0x00000270
        /*00c4*/ 	.word	0x000000ff
        /*00c8*/ 	.word	0x00000010
        /*00cc*/ 	.short	0x0100
        /*00ce*/ 	.byte	0x08
	.zero		1


	//   ....[5]....
        /*00d0*/ 	.word	0x00000280
        /*00d4*/ 	.word	0x000000ff
        /*00d8*/ 	.word	0x00000038
        /*00dc*/ 	.short	0x0100
        /*00de*/ 	.byte	0x08
	.zero		1


	//   ....[6]....
        /*00e0*/ 	.word	0x00000290
        /*00e4*/ 	.word	0x000000ff
        /*00e8*/ 	.word	0x00000018
        /*00ec*/ 	.short	0x0100
        /*00ee*/ 	.byte	0x08
	.zero		1


	//   ....[7]....
        /*00f0*/ 	.word	0x000002a0
        /*00f4*/ 	.word	0x000000ff
        /*00f8*/ 	.word	0x00000040
        /*00fc*/ 	.short	0x0100
        /*00fe*/ 	.byte	0x08
	.zero		1


	//   ....[8]....
        /*0100*/ 	.word	0x000002b0
        /*0104*/ 	.word	0x000000ff
        /*0108*/ 	.word	0x00000020
        /*010c*/ 	.short	0x0100
        /*010e*/ 	.byte	0x08
	.zero		1


	//   ....[9]....
        /*0110*/ 	.word	0x000002c0
        /*0114*/ 	.word	0x000000ff
        /*0118*/ 	.word	0x00000048
        /*011c*/ 	.short	0x0100
        /*011e*/ 	.byte	0x08
	.zero		1


	//   ....[10]....
        /*0120*/ 	.word	0x00000550
        /*0124*/ 	.word	0x000000ff
        /*0128*/ 	.word	0x00000060
        /*012c*/ 	.short	0x0100
        /*012e*/ 	.byte	0x06
	.zero		1


	//   ....[11]....
        /*0130*/ 	.word	0x000005b0
        /*0134*/ 	.word	0x000000ff
        /*0138*/ 	.word	0x00000068
        /*013c*/ 	.short	0x0100
        /*013e*/ 	.byte	0x06
	.zero		1


	//   ....[12]....
        /*0140*/ 	.word	0x00001220
        /*0144*/ 	.word	0x00000003
        /*0148*/ 	.word	0x00000000
        /*014c*/ 	.short	0x010a
        /*014e*/ 	.byte	0x3f
	.zero		1


	//   ....[13]....
        /*0150*/ 	.word	0x00001260
        /*0154*/ 	.word	0x00000003
        /*0158*/ 	.word	0x00000000
        /*015c*/ 	.short	0x010a
        /*015e*/ 	.byte	0x3f
	.zero		1


	//   ....[14]....
        /*0160*/ 	.word	0x000017a0
        /*0164*/ 	.word	0x00000005
        /*0168*/ 	.word	0x00000000
        /*016c*/ 	.short	0x010a
        /*016e*/ 	.byte	0x3f
	.zero		1


	//   ....[15]....
        /*0170*/ 	.word	0x000017e0
        /*0174*/ 	.word	0x00000005
        /*0178*/ 	.word	0x00000000
        /*017c*/ 	.short	0x010a
        /*017e*/ 	.byte	0x3f
	.zero		1


	//   ....[16]....
        /*0180*/ 	.word	0x00001bc0
        /*0184*/ 	.word	0x00000004
        /*0188*/ 	.word	0x00000000
        /*018c*/ 	.short	0x0101
        /*018e*/ 	.byte	0x3f
	.zero		1


	//   ....[17]....
        /*0190*/ 	.word	0x00001da0
        /*0194*/ 	.word	0x00000000
        /*0198*/ 	.word	0x00000000
        /*019c*/ 	.short	0x0101
        /*019e*/ 	.byte	0x3f
	.zero		1


	//   ....[18]....
        /*01a0*/ 	.word	0x00006480
        /*01a4*/ 	.word	0x0000000e
        /*01a8*/ 	.word	0x00000028
        /*01ac*/ 	.short	0x010a
        /*01ae*/ 	.byte	0x3f
	.zero		1


	//   ....[19]....
        /*01b0*/ 	.word	0x00006800
        /*01b4*/ 	.word	0x00000006
        /*01b8*/ 	.word	0x00000068
        /*01bc*/ 	.short	0x0101
        /*01be*/ 	.byte	0x3f
	.zero		1


	//   ....[20]....
        /*01c0*/ 	.word	0x00006f30
        /*01c4*/ 	.word	0x00000007
        /*01c8*/ 	.word	0x00000000
        /*01cc*/ 	.short	0x010a
        /*01ce*/ 	.byte	0x3f
	.zero		1


	//   ....[21]....
        /*01d0*/ 	.word	0x00006fb0
        /*01d4*/ 	.word	0x00000009
        /*01d8*/ 	.word	0x00000000
        /*01dc*/ 	.short	0x010a
        /*01de*/ 	.byte	0x3f
	.zero		1


	//   ....[22]....
        /*01e0*/ 	.word	0x00007040
        /*01e4*/ 	.word	0x00000006
        /*01e8*/ 	.word	0x00000000
        /*01ec*/ 	.short	0x010a
        /*01ee*/ 	.byte	0x3f
	.zero		1


	//   ....[23]....
        /*01f0*/ 	.word	0x000070d0
        /*01f4*/ 	.word	0x00000009
        /*01f8*/ 	.word	0x00000000
        /*01fc*/ 	.short	0x010a
        /*01fe*/ 	.byte	0x3f
	.zero		1


	//   ....[24]....
        /*0200*/ 	.word	0x00007160
        /*0204*/ 	.word	0x00000003
        /*0208*/ 	.word	0x00000000
        /*020c*/ 	.short	0x010a
        /*020e*/ 	.byte	0x3f
	.zero		1


	//   ....[25]....
        /*0210*/ 	.word	0x000071c0
        /*0214*/ 	.word	0x00000003
        /*0218*/ 	.word	0x00000000
        /*021c*/ 	.short	0x010a
        /*021e*/ 	.byte	0x3f
	.zero		1


	//   ....[26]....
        /*0220*/ 	.word	0x00007210
        /*0224*/ 	.word	0x00000005
        /*0228*/ 	.word	0x00000000
        /*022c*/ 	.short	0x010a
        /*022e*/ 	.byte	0x3f
	.zero		1


	//   ....[27]....
        /*0230*/ 	.word	0x000072e0
        /*0234*/ 	.word	0x0000000e
        /*0238*/ 	.word	0x00000028
        /*023c*/ 	.short	0x010a
        /*023e*/ 	.byte	0x3f
	.zero		1


	//   ....[28]....
        /*0240*/ 	.word	0x000073b0
        /*0244*/ 	.word	0x00000007
        /*0248*/ 	.word	0x00000000
        /*024c*/ 	.short	0x010a
        /*024e*/ 	.byte	0x3f
	.zero		1


	//   ....[29]....
        /*0250*/ 	.word	0x00007400
        /*0254*/ 	.word	0x00000009
        /*0258*/ 	.word	0x00000000
        /*025c*/ 	.short	0x010a
        /*025e*/ 	.byte	0x3f
	.zero		1


	//   ....[30]....
        /*0260*/ 	.word	0x00007450
        /*0264*/ 	.word	0x00000006
        /*0268*/ 	.word	0x00000000
        /*026c*/ 	.short	0x010a
        /*026e*/ 	.byte	0x3f
	.zero		1


	//   ....[31]....
        /*0270*/ 	.word	0x000074a0
        /*0274*/ 	.word	0x00000009
        /*0278*/ 	.word	0x00000000
        /*027c*/ 	.short	0x010a
        /*027e*/ 	.byte	0x3f
	.zero		1


	//----- nvinfo : EIATTR_NUM_MBARRIERS
	.align		4
.L_35:
        /*0280*/ 	.byte	0x03, 0x38
        /*0282*/ 	.short	0x000c


	//----- nvinfo : EIATTR_EXIT_INSTR_OFFSETS
	.align		4
        /*0284*/ 	.byte	0x04, 0x1c
        /*0286*/ 	.short	(.L_37 - .L_36)


	//   ....[0]....
.L_36:
        /*0288*/ 	.word	0x00000600


	//   ....[1]....
        /*028c*/ 	.word	0x00000ec0


	//   ....[2]....
        /*0290*/ 	.word	0x00005af0


	//   ....[3]....
        /*0294*/ 	.word	0x00006120


	//   ....[4]....
        /*0298*/ 	.word	0x000071b0


	//----- nvinfo : EIATTR_MAX_THREADS
	.align		4
.L_37:
        /*029c*/ 	.byte	0x04, 0x05
        /*029e*/ 	.short	(.L_39 - .L_38)
.L_38:
        /*02a0*/ 	.word	0x00000180
        /*02a4*/ 	.word	0x00000001
        /*02a8*/ 	.word	0x00000001


	//----- nvinfo : EIATTR_CRS_STACK_SIZE
	.align		4
.L_39:
        /*02ac*/ 	.byte	0x04, 0x1e
        /*02ae*/ 	.short	(.L_41 - .L_40)
.L_40:
        /*02b0*/ 	.word	0x00000000


	//----- nvinfo : EIATTR_CBANK_PARAM_SIZE
	.align		4
.L_41:
        /*02b4*/ 	.byte	0x03, 0x19
        /*02b6*/ 	.short	0x0470


	//----- nvinfo : EIATTR_PARAM_CBANK
	.align		4
        /*02b8*/ 	.byte	0x04, 0x0a
        /*02ba*/ 	.short	(.L_43 - .L_42)
	.align		4
.L_42:
        /*02bc*/ 	.word	index@(.nv.constant0._ZN7cutlass13device_kernelINS_4gemm6kernel13GemmUniversalIN4cute5tupleIJiiiiEEENS1_10collective13CollectiveMmaINS1_34MainloopSm90TmaGmmaWarpSpecializedILi5ENS5_IJNS4_1CILi1EEESB_SB_EEENS1_35KernelTmaWarpSpecializedCooperativeEEENS5_IJNSA_ILi256EEENSA_ILi64EEENSA_ILi128EEEEEEaNS5_IJlSB_lEEEaSJ_NS4_8TiledMMAINS4_8MMA_AtomIJNS4_4SM904GMMA26MMA_64x64x32_S32S8S8_SS_TNEEEENS4_6LayoutINS5_IJNSA_ILi2EEESB_SB_EEENS5_IJSB_NSA_ILi0EEEST_EEEEENS5_IJNS4_10UnderscoreESW_SW_EEEEENS4_13SM90_TMA_LOADENS4_14ComposedLayoutINS4_7SwizzleILi3ELi4ELi3EEENS4_18smem_ptr_flag_bitsILi8EEENSQ_INS5_IJNSA_ILi8EEESH_EEENS5_IJSH_SB_EEEEEEEvNS4_8identityESZ_S19_vS1A_EENS_8epilogue10collective6detail29Sm90TmaWarpSpecializedAdapterINS1D_15DefaultEpilogueIaSJ_SJ_NS1C_6thread17LinearCombinationIaLi1EiiLNS1H_9ScaleType4KindE0ELNS_15FloatRoundStyleE2EaEENS1_15EpilogueDefaultEEEEEvvEEEEvNT_6ParamsE)
        /*02c0*/ 	.short	0x0210
        /*02c2*/ 	.short	0x0470


	//----- nvinfo : EIATTR_SW_WAR
	.align		4
.L_43:
        /*02c4*/ 	.byte	0x04, 0x36
        /*02c6*/ 	.short	(.L_45 - .L_44)
.L_44:
        /*02c8*/ 	.word	0x00000008
.L_45:


//--------------------- .nv.callgraph             --------------------------
	.section	.nv.callgraph,"",@"SHT_CUDA_CALLGRAPH"
	.align	4
	.sectionentsize	8
	.align		4
        /*0000*/ 	.word	0x00000000
	.align		4
        /*0004*/ 	.word	0xffffffff
	.align		4
        /*0008*/ 	.word	index@(_ZN7cutlass13device_kernelINS_4gemm6kernel13GemmUniversalIN4cute5tupleIJiiiiEEENS1_10collective13CollectiveMmaINS1_34MainloopSm90TmaGmmaWarpSpecializedILi5ENS5_IJNS4_1CILi1EEESB_SB_EEENS1_35KernelTmaWarpSpecializedCooperativeEEENS5_IJNSA_ILi256EEENSA_ILi64EEENSA_ILi128EEEEEEaNS5_IJlSB_lEEEaSJ_NS4_8TiledMMAINS4_8MMA_AtomIJNS4_4SM904GMMA26MMA_64x64x32_S32S8S8_SS_TNEEEENS4_6LayoutINS5_IJNSA_ILi2EEESB_SB_EEENS5_IJSB_NSA_ILi0EEEST_EEEEENS5_IJNS4_10UnderscoreESW_SW_EEEEENS4_13SM90_TMA_LOADENS4_14ComposedLayoutINS4_7SwizzleILi3ELi4ELi3EEENS4_18smem_ptr_flag_bitsILi8EEENSQ_INS5_IJNSA_ILi8EEESH_EEENS5_IJSH_SB_EEEEEEEvNS4_8identityESZ_S19_vS1A_EENS_8epilogue10collective6detail29Sm90TmaWarpSpecializedAdapterINS1D_15DefaultEpilogueIaSJ_SJ_NS1C_6thread17LinearCombinationIaLi1EiiLNS1H_9ScaleType4KindE0ELNS_15FloatRoundStyleE2EaEENS1_15EpilogueDefaultEEEEEvvEEEEvNT_6ParamsE)
	.align		4
        /*000c*/ 	.word	index@(__assertfail)
	.align		4
        /*0010*/ 	.word	0x00000000
	.align		4
        /*0014*/ 	.word	0xfffffffe
	.align		4
        /*0018*/ 	.word	0x00000000
	.align		4
        /*001c*/ 	.word	0xfffffffd
	.align		4
        /*0020*/ 	.word	0x00000000
	.align		4
        /*0024*/ 	.word	0xfffffffc


//--------------------- .nv.constant4             --------------------------
	.section	.nv.constant4,"a",@progbits
	.align	8
	.align		8
.nv.constant4:
        /*0000*/ 	.dword	__assertfail
	.align		8
        /*0008*/ 	.dword	__unnamed_1
	.align		8
        /*0010*/ 	.dword	_ZN40_INTERNAL_0b95bb41_4_k_cu_a62838cd_224764cuda3std3__45__cpo5beginE
	.align		8
        /*0018*/ 	.dword	_ZN40_INTERNAL_0b95bb41_4_k_cu_a62838cd_224764cuda3std3__45__cpo3endE
	.align		8
        /*0020*/ 	.dword	_ZN40_INTERNAL_0b95bb41_4_k_cu_a62838cd_224764cuda3std3__45__cpo6cbeginE
	.align		8
        /*0028*/ 	.dword	_ZN40_INTERNAL_0b95bb41_4_k_cu_a62838cd_224764cuda3std3__45__cpo4cendE
	.align		8
        /*0030*/ 	.dword	_ZN40_INTERNAL_0b95bb41_4_k_cu_a62838cd_224764cuda3std3__442_GLOBAL__N__0b95bb41_4_k_cu_a62838cd_224766ignoreE
	.align		8
        /*0038*/ 	.dword	_ZN40_INTERNAL_0b95bb41_4_k_cu_a62838cd_224764cuda3std3__419piecewise_constructE
	.align		8
        /*0040*/ 	.dword	_ZN40_INTERNAL_0b95bb41_4_k_cu_a62838cd_224764cuda3std3__48in_placeE
	.align		8
        /*0048*/ 	.dword	_ZN40_INTERNAL_0b95bb41_4_k_cu_a62838cd_224764cuda3std6ranges3__45__cpo4swapE
	.align		8
        /*0050*/ 	.dword	_ZN40_INTERNAL_0b95bb41_4_k_cu_a62838cd_224764cuda3std6ranges3__45__cpo9iter_moveE
	.align		8
        /*0058*/ 	.dword	_ZN40_INTERNAL_0b95bb41_4_k_cu_a62838cd_224764cute7productE
	.align		8
        /*0060*/ 	.dword	_ZN40_INTERNAL_0b95bb41_4_k_cu_a62838cd_224764cute1_E
	.align		8
        /*0068*/ 	.dword	$str$22
	.align		8
        /*0070*/ 	.dword	$str$23


//--------------------- .text._ZN7cutlass13device_kernelINS_4gemm6kernel13GemmUniversalIN4cute5tupleIJiiiiEEENS1_10collective13CollectiveMmaINS1_34MainloopSm90TmaGmmaWarpSpecializedILi5ENS5_IJNS4_1CILi1EEESB_SB_EEENS1_35KernelTmaWarpSpecializedCooperativeEEENS5_IJNSA_ILi256EEENSA_ILi64EEENSA_ILi128EEEEEEaNS5_IJlSB_lEEEaSJ_NS4_8TiledMMAINS4_8MMA_AtomIJNS4_4SM904GMMA26MMA_64x64x32_S32S8S8_SS_TNEEEENS4_6LayoutINS5_IJNSA_ILi2EEESB_SB_EEENS5_IJSB_NSA_ILi0EEEST_EEEEENS5_IJNS4_10UnderscoreESW_SW_EEEEENS4_13SM90_TMA_LOADENS4_14ComposedLayoutINS4_7SwizzleILi3ELi4ELi3EEENS4_18smem_ptr_flag_bitsILi8EEENSQ_INS5_IJNSA_ILi8EEESH_EEENS5_IJSH_SB_EEEEEEEvNS4_8identityESZ_S19_vS1A_EENS_8epilogue10collective6detail29Sm90TmaWarpSpecializedAdapterINS1D_15DefaultEpilogueIaSJ_SJ_NS1C_6thread17LinearCombinationIaLi1EiiLNS1H_9ScaleType4KindE0ELNS_15FloatRoundStyleE2EaEENS1_15EpilogueDefaultEEEEEvvEEEEvNT_6ParamsE --------------------------
	.section	.text._ZN7cutlass13device_kernelINS_4gemm6kernel13GemmUniversalIN4cute5tupleIJiiiiEEENS1_10collective13CollectiveMmaINS1_34MainloopSm90TmaGmmaWarpSpecializedILi5ENS5_IJNS4_1CILi1EEESB_SB_EEENS1_35KernelTmaWarpSpecializedCooperativeEEENS5_IJNSA_ILi256EEENSA_ILi64EEENSA_ILi128EEEEEEaNS5_IJlSB_lEEEaSJ_NS4_8TiledMMAINS4_8MMA_AtomIJNS4_4SM904GMMA26MMA_64x64x32_S32S8S8_SS_TNEEEENS4_6LayoutINS5_IJNSA_ILi2EEESB_SB_EEENS5_IJSB_NSA_ILi0EEEST_EEEEENS5_IJNS4_10UnderscoreESW_SW_EEEEENS4_13SM90_TMA_LOADENS4_14ComposedLayoutINS4_7SwizzleILi3ELi4ELi3EEENS4_18smem_ptr_flag_bitsILi8EEENSQ_INS5_IJNSA_ILi8EEESH_EEENS5_IJSH_SB_EEEEEEEvNS4_8identityESZ_S19_vS1A_EENS_8epilogue10collective6detail29Sm90TmaWarpSpecializedAdapterINS1D_15DefaultEpilogueIaSJ_SJ_NS1C_6thread17LinearCombinationIaLi1EiiLNS1H_9ScaleType4KindE0ELNS_15FloatRoundStyleE2EaEENS1_15EpilogueDefaultEEEEEvvEEEEvNT_6ParamsE,"ax",@progbits
	.align	128
.text._ZN7cutlass13device_kernelINS_4gemm6kernel13GemmUniversalIN4cute5tupleIJiiiiEEENS1_10collective13CollectiveMmaINS1_34MainloopSm90TmaGmmaWarpSpecializedILi5ENS5_IJNS4_1CILi1EEESB_SB_EEENS1_35KernelTmaWarpSpecializedCooperativeEEENS5_IJNSA_ILi256EEENSA_ILi64EEENSA_ILi128EEEEEEaNS5_IJlSB_lEEEaSJ_NS4_8TiledMMAINS4_8MMA_AtomIJNS4_4SM904GMMA26MMA_64x64x32_S32S8S8_SS_TNEEEENS4_6LayoutINS5_IJNSA_ILi2EEESB_SB_EEENS5_IJSB_NSA_ILi0EEEST_EEEEENS5_IJNS4_10UnderscoreESW_SW_EEEEENS4_13SM90_TMA_LOADENS4_14ComposedLayoutINS4_7SwizzleILi3ELi4ELi3EEENS4_18smem_ptr_flag_bitsILi8EEENSQ_INS5_IJNSA_ILi8EEESH_EEENS5_IJSH_SB_EEEEEEEvNS4_8identityESZ_S19_vS1A_EENS_8epilogue10collective6detail29Sm90TmaWarpSpecializedAdapterINS1D_15DefaultEpilogueIaSJ_SJ_NS1C_6thread17LinearCombinationIaLi1EiiLNS1H_9ScaleType4KindE0ELNS_15FloatRoundStyleE2EaEENS1_15EpilogueDefaultEEEEEvvEEEEvNT_6ParamsE:
        .type           _ZN7cutlass13device_kernelINS_4gemm6kernel13GemmUniversalIN4cute5tupleIJiiiiEEENS1_10collective13CollectiveMmaINS1_34MainloopSm90TmaGmmaWarpSpecializedILi5ENS5_IJNS4_1CILi1EEESB_SB_EEENS1_35KernelTmaWarpSpecializedCooperativeEEENS5_IJNSA_ILi256EEENSA_ILi64EEENSA_ILi128EEEEEEaNS5_IJlSB_lEEEaSJ_NS4_8TiledMMAINS4_8MMA_AtomIJNS4_4SM904GMMA26MMA_64x64x32_S32S8S8_SS_TNEEEENS4_6LayoutINS5_IJNSA_ILi2EEESB_SB_EEENS5_IJSB_NSA_ILi0EEEST_EEEEENS5_IJNS4_10UnderscoreESW_SW_EEEEENS4_13SM90_TMA_LOADENS4_14ComposedLayoutINS4_7SwizzleILi3ELi4ELi3EEENS4_18smem_ptr_flag_bitsILi8EEENSQ_INS5_IJNSA_ILi8EEESH_EEENS5_IJSH_SB_EEEEEEEvNS4_8identityESZ_S19_vS1A_EENS_8epilogue10collective6detail29Sm90TmaWarpSpecializedAdapterINS1D_15DefaultEpilogueIaSJ_SJ_NS1C_6thread17LinearCombinationIaLi1EiiLNS1H_9ScaleType4KindE0ELNS_15FloatRoundStyleE2EaEENS1_15EpilogueDefaultEEEEEvvEEEEvNT_6ParamsE,@function
        .size           _ZN7cutlass13device_kernelINS_4gemm6kernel13GemmUniversalIN4cute5tupleIJiiiiEEENS1_10collective13CollectiveMmaINS1_34MainloopSm90TmaGmmaWarpSpecializedILi5ENS5_IJNS4_1CILi1EEESB_SB_EEENS1_35KernelTmaWarpSpecializedCooperativeEEENS5_IJNSA_ILi256EEENSA_ILi64EEENSA_ILi128EEEEEEaNS5_IJlSB_lEEEaSJ_NS4_8TiledMMAINS4_8MMA_AtomIJNS4_4SM904GMMA26MMA_64x64x32_S32S8S8_SS_TNEEEENS4_6LayoutINS5_IJNSA_ILi2EEESB_SB_EEENS5_IJSB_NSA_ILi0EEEST_EEEEENS5_IJNS4_10UnderscoreESW_SW_EEEEENS4_13SM90_TMA_LOADENS4_14ComposedLayoutINS4_7SwizzleILi3ELi4ELi3EEENS4_18smem_ptr_flag_bitsILi8EEENSQ_INS5_IJNSA_ILi8EEESH_EEENS5_IJSH_SB_EEEEEEEvNS4_8identityESZ_S19_vS1A_EENS_8epilogue10collective6detail29Sm90TmaWarpSpecializedAdapterINS1D_15DefaultEpilogueIaSJ_SJ_NS1C_6thread17LinearCombinationIaLi1EiiLNS1H_9ScaleType4KindE0ELNS_15FloatRoundStyleE2EaEENS1_15EpilogueDefaultEEEEEvvEEEEvNT_6ParamsE,(.L_x_200 - _ZN7cutlass13device_kernelINS_4gemm6kernel13GemmUniversalIN4cute5tupleIJiiiiEEENS1_10collective13CollectiveMmaINS1_34MainloopSm90TmaGmmaWarpSpecializedILi5ENS5_IJNS4_1CILi1EEESB_SB_EEENS1_35KernelTmaWarpSpecializedCooperativeEEENS5_IJNSA_ILi256EEENSA_ILi64EEENSA_ILi128EEEEEEaNS5_IJlSB_lEEEaSJ_NS4_8TiledMMAINS4_8MMA_AtomIJNS4_4SM904GMMA26MMA_64x64x32_S32S8S8_SS_TNEEEENS4_6LayoutINS5_IJNSA_ILi2EEESB_SB_EEENS5_IJSB_NSA_ILi0EEEST_EEEEENS5_IJNS4_10UnderscoreESW_SW_EEEEENS4_13SM90_TMA_LOADENS4_14ComposedLayoutINS4_7SwizzleILi3ELi4ELi3EEENS4_18smem_ptr_flag_bitsILi8EEENSQ_INS5_IJNSA_ILi8EEESH_EEENS5_IJSH_SB_EEEEEEEvNS4_8identityESZ_S19_vS1A_EENS_8epilogue10collective6detail29Sm90TmaWarpSpecializedAdapterINS1D_15DefaultEpilogueIaSJ_SJ_NS1C_6thread17LinearCombinationIaLi1EiiLNS1H_9ScaleType4KindE0ELNS_15FloatRoundStyleE2EaEENS1_15EpilogueDefaultEEEEEvvEEEEvNT_6ParamsE)
        .other          _ZN7cutlass13device_kernelINS_4gemm6kernel13GemmUniversalIN4cute5tupleIJiiiiEEENS1_10collective13CollectiveMmaINS1_34MainloopSm90TmaGmmaWarpSpecializedILi5ENS5_IJNS4_1CILi1EEESB_SB_EEENS1_35KernelTmaWarpSpecializedCooperativeEEENS5_IJNSA_ILi256EEENSA_ILi64EEENSA_ILi128EEEEEEaNS5_IJlSB_lEEEaSJ_NS4_8TiledMMAINS4_8MMA_AtomIJNS4_4SM904GMMA26MMA_64x64x32_S32S8S8_SS_TNEEEENS4_6LayoutINS5_IJNSA_ILi2EEESB_SB_EEENS5_IJSB_NSA_ILi0EEEST_EEEEENS5_IJNS4_10UnderscoreESW_SW_EEEEENS4_13SM90_TMA_LOADENS4_14ComposedLayoutINS4_7SwizzleILi3ELi4ELi3EEENS4_18smem_ptr_flag_bitsILi8EEENSQ_INS5_IJNSA_ILi8EEESH_EEENS5_IJSH_SB_EEEEEEEvNS4_8identityESZ_S19_vS1A_EENS_8epilogue10collective6detail29Sm90TmaWarpSpecializedAdapterINS1D_15DefaultEpilogueIaSJ_SJ_NS1C_6thread17LinearCombinationIaLi1EiiLNS1H_9ScaleType4KindE0ELNS_15FloatRoundStyleE2EaEENS1_15EpilogueDefaultEEEEEvvEEEEvNT_6ParamsE,@"STO_CUDA_ENTRY STV_DEFAULT"
_ZN7cutlass13device_kernelINS_4gemm6kernel13GemmUniversalIN4cute5tupleIJiiiiEEENS1_10collective13CollectiveMmaINS1_34MainloopSm90TmaGmmaWarpSpecializedILi5ENS5_IJNS4_1CILi1EEESB_SB_EEENS1_35KernelTmaWarpSpecializedCooperativeEEENS5_IJNSA_ILi256EEENSA_ILi64EEENSA_ILi128EEEEEEaNS5_IJlSB_lEEEaSJ_NS4_8TiledMMAINS4_8MMA_AtomIJNS4_4SM904GMMA26MMA_64x64x32_S32S8S8_SS_TNEEEENS4_6LayoutINS5_IJNSA_ILi2EEESB_SB_EEENS5_IJSB_NSA_ILi0EEEST_EEEEENS5_IJNS4_10UnderscoreESW_SW_EEEEENS4_13SM90_TMA_LOADENS4_14ComposedLayoutINS4_7SwizzleILi3ELi4ELi3EEENS4_18smem_ptr_flag_bitsILi8EEENSQ_INS5_IJNSA_ILi8EEESH_EEENS5_IJSH_SB_EEEEEEEvNS4_8identityESZ_S19_vS1A_EENS_8epilogue10collective6detail29Sm90TmaWarpSpecializedAdapterINS1D_15DefaultEpilogueIaSJ_SJ_NS1C_6thread17LinearCombinationIaLi1EiiLNS1H_9ScaleType4KindE0ELNS_15FloatRoundStyleE2EaEENS1_15EpilogueDefaultEEEEEvvEEEEvNT_6ParamsE:
[----:B------:R-:W0:Y:S01]  /*0000*/  LDC R1, c[0x0][0x28] ;  /* 0x00000a00ff017b82 */ /* 0x000e220000000800 */
[----:B------:R-:W1:Y:S01]  /*0010*/  S2R R18, SR_TID.X ;  /* 0x0000000000127919 */ /* 0x000e620000002100 */
[----:B------:R-:W-:Y:S01]  /*0020*/  ELECT P0, URZ, PT ;  /* 0x00000000003f782f */ /* 0x000fe20003800000 */
[----:B------:R-:W-:Y:S01]  /*0030*/  BSSY B0, `(.L_x_0) ;  /* 0x000000f000007945 */ /* 0x000fe20003800000 */
[--C-:B-1----:R-:W-:Y:S02]  /*0040*/  SHF.R.U32.HI R0, RZ, 0x5, R18.reuse ;  /* 0x00000005ff007819 */ /* 0x102fe40000011612 */
[----:B------:R-:W-:-:S03]  /*0050*/  SHF.R.U32.HI R2, RZ, 0x7, R18 ;  /* 0x00000007ff027819 */ /* 0x000fc60000011612 */
[----:B------:R-:W1:Y:S04]  /*0060*/  SHFL.IDX PT, R5, R0, RZ, 0x1f ;  /* 0x00001fff00057589 */ /* 0x000e6800000e0000 */
[----:B------:R2:W3:Y:S01]  /*0070*/  SHFL.IDX PT, R8, R2, RZ, 0x1f ;  /* 0x00001fff02087589 */ /* 0x0004e200000e0000 */
[----:B-1----:R-:W-:-:S13]  /*0080*/  ISETP.NE.OR P0, PT, R5, RZ, !P0 ;  /* 0x000000ff0500720c */ /* 0x002fda0004705670 */
[----:B0-23--:R-:W-:Y:S05]  /*0090*/  @P0 BRA `(.L_x_1) ;  /* 0x0000000000200947 */ /* 0x00dfea0003800000 */
[----:B------:R-:W-:Y:S02]  /*00a0*/  ULDC.64 UR4, c[0x0][0x198] ;  /* 0x0000660000047ab9 */ /* 0x000fe40000000a00 */
[----:B------:R-:W-:Y:S02]  /*00b0*/  UIADD3 UR6, UP0, UR4, 0xf0, URZ ;  /* 0x000000f004067890 */ /* 0x000fe4000ff1e03f */
[----:B------:R-:W-:Y:S02]  /*00c0*/  UIADD3 UR4, UP1, UR4, 0x1f0, URZ ;  /* 0x000001f004047890 */ /* 0x000fe4000ff3e03f */
[----:B------:R-:W-:Y:S02]  /*00d0*/  UIADD3.X UR7, URZ, UR5, URZ, UP0, !UPT ;  /* 0x000000053f077290 */ /* 0x000fe400087fe43f */
[----:B------:R-:W-:-:S07]  /*00e0*/  UIADD3.X UR5, URZ, UR5, URZ, UP1, !UPT ;  /* 0x000000053f057290 */ /* 0x000fce0008ffe43f */
[----:B------:R0:W-:Y:S02]  /*00f0*/  UTMACCTL.PF [UR6] ;  /* 0x00000000060079b9 */ /* 0x0001e40008040000 */
[----:B------:R0:W-:Y:S02]  /*0100*/  UTMACCTL.PF [UR4] ;  /* 0x00000000040079b9 */ /* 0x0001e40008040000 */
[----:B0-----:R-:W-:Y:S01]  /*0110*/  NOP ;  /* 0x0000000000007918 */ /* 0x001fe20000000000 */
.L_x_1:
[----:B------:R-:W-:Y:S05]  /*0120*/  BSYNC B0 ;  /* 0x0000000000007941 */ /* 0x000fea0003800000 */
.L_x_0:
[----:B------:R-:W0:Y:S02]  /*0130*/  SHFL.IDX PT, R2, R0, RZ, 0x1f ;  /* 0x00001fff00027589 */ /* 0x000e2400000e0000 */
[----:B0-----:R-:W-:-:S13]  /*0140*/  ISETP.NE.AND P0, PT, R2, RZ, PT ;  /* 0x000000ff0200720c */ /* 0x001fda0003f05270 */
[----:B------:R-:W-:Y:S05]  /*0150*/  @P0 BRA `(.L_x_2) ;  /* 0x0000000000600947 */ /* 0x000fea0003800000 */
[----:B------:R-:W0:Y:S01]  /*0160*/  S2UR UR8, SR_CgaCtaId ;  /* 0x00000000000879c3 */ /* 0x000e220000008800 */
[----:B------:R-:W-:Y:S01]  /*0170*/  UMOV UR4, 0x400 ;  /* 0x0000040000047882 */ /* 0x000fe20000000000 */
[----:B------:R-:W-:Y:S01]  /*0180*/  UMOV UR5, 0x1 ;  /* 0x0000000100057882 */ /* 0x000fe20000000000 */
[----:B------:R-:W-:Y:S01]  /*0190*/  UMOV UR6, 0x100 ;  /* 0x0000010000067882 */ /* 0x000fe20000000000 */
[----:B------:R-:W-:Y:S01]  /*01a0*/  ELECT P0, URZ, PT ;  /* 0x00000000003f782f */ /* 0x000fe20003800000 */
[----:B------:R-:W-:-:S04]  /*01b0*/  UIADD3 UR6, -UR6, 0x100000, URZ ;  /* 0x0010000006067890 */ /* 0x000fc8000fffe13f */
[----:B------:R-:W-:Y:S02]  /*01c0*/  USHF.L.U32 UR7, UR6, 0xb, URZ ;  /* 0x0000000b06077899 */ /* 0x000fe4000800063f */
[----:B------:R-:W-:Y:S02]  /*01d0*/  USHF.L.U32 UR6, UR6, 0x1, URZ ;  /* 0x0000000106067899 */ /* 0x000fe4000800063f */
[----:B0-----:R-:W-:Y:S02]  /*01e0*/  ULEA UR8, UR8, UR4, 0x18 ;  /* 0x0000000408087291 */ /* 0x001fe4000f8ec03f */
[----:B------:R-:W-:-:S04]  /*01f0*/  UIADD3 UR4, -UR5, 0x100000, URZ ;  /* 0x0010000005047890 */ /* 0x000fc8000fffe13f */
[----:B------:R-:W-:Y:S02]  /*0200*/  USHF.L.U32 UR5, UR4, 0xb, URZ ;  /* 0x0000000b04057899 */ /* 0x000fe4000800063f */
[----:B------:R-:W-:Y:S01]  /*0210*/  USHF.L.U32 UR4, UR4, 0x1, URZ ;  /* 0x0000000104047899 */ /* 0x000fe2000800063f */
[----:B------:R-:W0:Y:S11]  /*0220*/  FENCE.VIEW.ASYNC.S ;  /* 0x00000000000073c6 */ /* 0x000e360000000000 */
[----:B0-----:R0:W1:Y:S01]  /*0230*/  SYNCS.EXCH.64 URZ, [UR8], UR4 ;  /* 0x00000004083f75b2 */ /* 0x0010620008000100 */
[----:B------:R0:W2:Y:S01]  /*0240*/  SYNCS.EXCH.64 URZ, [UR8+0x28], UR6 ;  /* 0x00002806083f75b2 */ /* 0x0000a20008000100 */
[----:B------:R0:W3:Y:S01]  /*0250*/  SYNCS.EXCH.64 URZ, [UR8+0x8], UR4 ;  /* 0x00000804083f75b2 */ /* 0x0000e20008000100 */
[----:B------:R0:W4:Y:S01]  /*0260*/  SYNCS.EXCH.64 URZ, [UR8+0x30], UR6 ;  /* 0x00003006083f75b2 */ /* 0x0001220008000100 */
[----:B------:R0:W0:Y:S01]  /*0270*/  SYNCS.EXCH.64 URZ, [UR8+0x10], UR4 ;  /* 0x00001004083f75b2 */ /* 0x0000220008000100 */
[----:B------:R0:W0:Y:S01]  /*0280*/  SYNCS.EXCH.64 URZ, [UR8+0x38], UR6 ;  /* 0x00003806083f75b2 */ /* 0x0000220008000100 */
[----:B------:R0:W0:Y:S01]  /*0290*/  SYNCS.EXCH.64 URZ, [UR8+0x18], UR4 ;  /* 0x00001804083f75b2 */ /* 0x0000220008000100 */
[----:B------:R0:W0:Y:S01]  /*02a0*/  SYNCS.EXCH.64 URZ, [UR8+0x40], UR6 ;  /* 0x00004006083f75b2 */ /* 0x0000220008000100 */
[----:B------:R0:W0:Y:S01]  /*02b0*/  SYNCS.EXCH.64 URZ, [UR8+0x20], UR4 ;  /* 0x00002004083f75b2 */ /* 0x0000220008000100 */
[----:B------:R0:W0:Y:S01]  /*02c0*/  SYNCS.EXCH.64 URZ, [UR8+0x48], UR6 ;  /* 0x00004806083f75b2 */ /* 0x0000220008000100 */
[----:B------:R-:W-:Y:S01]  /*02d0*/  NOP ;  /* 0x0000000000007918 */ /* 0x000fe20000000000 */
.L_x_2:
[----:B------:R-:W5:Y:S01]  /*02e0*/  SHFL.IDX PT, R0, R0, RZ, 0x1f ;  /* 0x00001fff00007589 */ /* 0x000f6200000e0000 */
[----:B------:R-:W-:Y:S01]  /*02f0*/  ELECT P0, URZ, PT ;  /* 0x00000000003f782f */ /* 0x000fe20003800000 */
[----:B------:R-:W1:Y:S01]  /*0300*/  LDC R2, c[0x0][0x65c] ;  /* 0x00019700ff027b82 */ /* 0x000e620000000800 */
[----:B------:R-:W-:Y:S01]  /*0310*/  SHF.R.S32.HI R6, RZ, 0x1f, R5 ;  /* 0x0000001fff067819 */ /* 0x000fe20000011405 */
[----:B------:R-:W2:Y:S01]  /*0320*/  S2R R3, SR_CTAID.Y ;  /* 0x0000000000037919 */ /* 0x000ea20000002600 */
[----:B0-----:R-:W-:Y:S01]  /*0330*/  UMOV UR4, 0x20 ;  /* 0x0000002000047882 */ /* 0x001fe20000000000 */
[----:B------:R-:W-:Y:S01]  /*0340*/  ISETP.NE.AND P2, PT, R8, RZ, PT ;  /* 0x000000ff0800720c */ /* 0x000fe20003f45270 */
[----:B------:R-:W-:Y:S01]  /*0350*/  NOP ;  /* 0x0000000000007918 */ /* 0x000fe20000000000 */
[----:B------:R-:W0:Y:S01]  /*0360*/  S2R R4, SR_CTAID.X ;  /* 0x0000000000047919 */ /* 0x000e220000002500 */
[----:B------:R-:W-:Y:S01]  /*0370*/  LEA.HI R6, R6, R5, RZ, 0x2 ;  /* 0x0000000506067211 */ /* 0x000fe200078f10ff */
[----:B------:R-:W-:Y:S01]  /*0380*/  NOP ;  /* 0x0000000000007918 */ /* 0x000fe20000000000 */
[----:B-----5:R-:W-:-:S02]  /*0390*/  ISETP.NE.OR P0, PT, R0, RZ, !P0 ;  /* 0x000000ff0000720c */ /* 0x020fc40004705670 */
[----:B-1----:R-:W-:-:S04]  /*03a0*/  ISETP.NE.AND P3, PT, R2, 0x1, PT ;  /* 0x000000010200780c */ /* 0x002fc80003f65270 */
[----:B------:R-:W-:Y:S02]  /*03b0*/  P2R R0, PR, RZ, 0x8 ;  /* 0x00000008ff007803 */ /* 0x000fe40000000000 */
[----:B------:R-:W-:-:S05]  /*03c0*/  LOP3.LUT R0, R6, 0xfffffffc, RZ, 0xc0, !PT ;  /* 0xfffffffc06007812 */ /* 0x000fca00078ec0ff */
[----:B------:R-:W-:Y:S01]  /*03d0*/  VOTEU.ALL UP0, P0 ;  /* 0x00000000003f7886 */ /* 0x000fe20000000000 */
[----:B------:R-:W-:Y:S01]  /*03e0*/  IMAD.IADD R0, R5, 0x1, -R0 ;  /* 0x0000000105007824 */ /* 0x000fe200078e0a00 */
[----:B------:R-:W0:Y:S01]  /*03f0*/  @P3 LDC R17, c[0x0][0x10] ;  /* 0x00000400ff113b82 */ /* 0x000e220000000800 */
[----:B------:R-:W-:Y:S01]  /*0400*/  VOTEU.ALL UP1, P0 ;  /* 0x00000000003f7886 */ /* 0x000fe20000020000 */
[----:B--2---:R-:W-:Y:S01]  /*0410*/  @P3 IMAD.MOV.U32 R6, RZ, RZ, R3 ;  /* 0x000000ffff063224 */ /* 0x004fe200078e0003 */
[----:B------:R-:W-:Y:S01]  /*0420*/  @!UP0 UMOV UR6, 0x400 ;  /* 0x0000040000068882 */ /* 0x000fe20000000000 */
[----:B------:R-:W-:-:S04]  /*0430*/  @!UP0 UIADD3 UR4, -UR4, 0x100000, URZ ;  /* 0x0010000004048890 */ /* 0x000fc8000fffe13f */
[----:B------:R-:W-:Y:S02]  /*0440*/  @!UP0 USHF.L.U32 UR5, UR4, 0xb, URZ ;  /* 0x0000000b04058899 */ /* 0x000fe4000800063f */
[----:B------:R-:W-:Y:S01]  /*0450*/  @!UP0 USHF.L.U32 UR4, UR4, 0x1, URZ ;  /* 0x0000000104048899 */ /* 0x000fe2000800063f */
[----:B------:R-:W-:Y:S02]  /*0460*/  @P3 IMAD.MOV.U32 R7, RZ, RZ, RZ ;  /* 0x000000ffff073224 */ /* 0x000fe400078e00ff */
[----:B------:R-:W-:Y:S01]  /*0470*/  IMAD.MOV.U32 R5, RZ, RZ, RZ ;  /* 0x000000ffff057224 */ /* 0x000fe200078e00ff */
[----:B------:R-:W1:Y:S01]  /*0480*/  @!UP0 S2UR UR7, SR_CgaCtaId ;  /* 0x00000000000789c3 */ /* 0x000e620000008800 */
[----:B------:R-:W-:-:S07]  /*0490*/  @P3 IMAD.MOV.U32 R11, RZ, RZ, RZ ;  /* 0x000000ffff0b3224 */ /* 0x000fce00078e00ff */
[----:B------:R-:W2:Y:S01]  /*04a0*/  @!P3 LDC R9, c[0x0][0xc] ;  /* 0x00000300ff09bb82 */ /* 0x000ea20000000800 */
[----:B0-----:R-:W-:-:S04]  /*04b0*/  @P3 IMAD.WIDE.U32 R16, R4, R17, R6 ;  /* 0x0000001104103225 */ /* 0x001fc800078e0006 */
[----:B------:R-:W-:Y:S01]  /*04c0*/  @P3 IMAD.IADD R17, R17, 0x1, R11 ;  /* 0x0000000111113824 */ /* 0x000fe200078e020b */
[----:B-1----:R-:W-:Y:S01]  /*04d0*/  @!UP0 ULEA UR6, UR7, UR6, 0x18 ;  /* 0x0000000607068291 */ /* 0x002fe2000f8ec03f */
[----:B------:R-:W-:Y:S01]  /*04e0*/  VOTEU.ALL UP0, P0 ;  /* 0x00000000003f7886 */ /* 0x000fe20000000000 */
[----:B------:R-:W-:-:S04]  /*04f0*/  ISETP.NE.AND P0, PT, R0, 0x3, PT ;  /* 0x000000030000780c */ /* 0x000fc80003f05270 */
[----:B------:R-:W-:Y:S01]  /*0500*/  ISETP.EQ.OR P0, PT, R0, RZ, !P0 ;  /* 0x000000ff0000720c */ /* 0x000fe20004702670 */
[----:B--2---:R-:W-:-:S03]  /*0510*/  @!P3 IMAD.WIDE.U32 R6, R9, R3, R4 ;  /* 0x000000030906b225 */ /* 0x004fc600078e0004 */
[C---:B------:R-:W-:Y:S01]  /*0520*/  ISETP.EQ.AND P0, PT, R8.reuse, RZ, P0 ;  /* 0x000000ff0800720c */ /* 0x040fe20000702270 */
[----:B------:R-:W-:Y:S01]  /*0530*/  VIADD R8, R8, 0xffffffff ;  /* 0xffffffff08087836 */ /* 0x000fe20000000000 */
[----:B------:R-:W0:Y:S02]  /*0540*/  FENCE.VIEW.ASYNC.S ;  /* 0x00000000000073c6 */ /* 0x000e240000000000 */
[----:B0-----:R0:W3:Y:S01]  /*0550*/  @!UP0 SYNCS.EXCH.64 URZ, [UR6+0x60], UR4 ;  /* 0x00006004063f85b2 */ /* 0x0010e20008000100 */
[----:B------:R-:W-:Y:S01]  /*0560*/  @!P3 IMAD.MOV.U32 R16, RZ, RZ, R6 ;  /* 0x000000ffff10b224 */ /* 0x000fe200078e0006 */
[----:B------:R-:W-:Y:S01]  /*0570*/  SEL R19, RZ, 0x1, !P0 ;  /* 0x00000001ff137807 */ /* 0x000fe20004000000 */
[----:B------:R-:W-:Y:S01]  /*0580*/  @!P3 IMAD.MOV.U32 R17, RZ, RZ, R7 ;  /* 0x000000ffff11b224 */ /* 0x000fe200078e0007 */
[----:B------:R-:W-:-:S04]  /*0590*/  ISETP.GE.U32.AND P1, PT, R8, 0x2, PT ;  /* 0x000000020800780c */ /* 0x000fc80003f26070 */
[----:B------:R-:W-:Y:S01]  /*05a0*/  SEL R19, R19, 0x2, P1 ;  /* 0x0000000213137807 */ /* 0x000fe20000800000 */
[----:B------:R0:W3:Y:S01]  /*05b0*/  @!UP1 SYNCS.EXCH.64 URZ, [UR6+0x68], UR4 ;  /* 0x00006804063f95b2 */ /* 0x0000e20008000100 */
[----:B------:R-:W-:Y:S01]  /*05c0*/  NOP ;  /* 0x0000000000007918 */ /* 0x000fe20000000000 */
[----:B---34-:R-:W-:Y:S06]  /*05d0*/  BAR.SYNC.DEFER_BLOCKING 0x0 ;  /* 0x0000000000007b1d */ /* 0x018fec0000010000 */
[----:B------:R-:W-:Y:S05]  /*05e0*/  @!P2 BRA `(.L_x_3) ;  /* 0x000000540044a947 */ /* 0x000fea0003800000 */
[----:B------:R-:W-:-:S13]  /*05f0*/  ISETP.GT.U32.AND P0, PT, R8, 0x1, PT ;  /* 0x000000010800780c */ /* 0x000fda0003f04070 */
[----:B0-----:R-:W-:Y:S05]  /*0600*/  @P0 EXIT ;  /* 0x000000000000094d */ /* 0x001fea0003800000 */
[----:B------:R-:W-:Y:S01]  /*0610*/  ULDC.64 UR4, c[0x0][0x650] ;  /* 0x0001940000047ab9 */ /* 0x000fe20000000a00 */
[----:B------:R-:W-:Y:S01]  /*0620*/  PRMT R0, RZ, 0x7610, R0 ;  /* 0x00007610ff007816 */ /* 0x000fe20000000000 */
[----:B------:R-:W-:Y:S01]  /*0630*/  IMAD.MOV.U32 R90, RZ, RZ, -0x1 ;  /* 0xffffffffff5a7424 */ /* 0x000fe200078e00ff */
[----:B------:R-:W-:Y:S01]  /*0640*/  ISETP.GE.U32.AND P0, PT, R16, UR4, PT ;  /* 0x0000000410007c0c */ /* 0x000fe2000bf06070 */
[----:B------:R-:W-:Y:S02]  /*0650*/  IMAD.MOV.U32 R91, RZ, RZ, -0x1 ;  /* 0xffffffffff5b7424 */ /* 0x000fe400078e00ff */
[----:B------:R-:W-:Y:S01]  /*0660*/  IMAD.MOV.U32 R89, RZ, RZ, -0x1 ;  /* 0xffffffffff597424 */ /* 0x000fe200078e00ff */
[----:B------:R-:W-:-:S13]  /*0670*/  ISETP.GE.U32.AND.EX P0, PT, R17, UR5, PT, P0 ;  /* 0x0000000511007c0c */ /* 0x000fda000bf06100 */
[----:B------:R-:W-:Y:S05]  /*0680*/  @P0 BRA `(.L_x_4) ;  /* 0x0000000400540947 */ /* 0x000fea0003800000 */
[----:B------:R-:W0:Y:S01]  /*0690*/  LDC.64 R14, c[0x0][0x628] ;  /* 0x00018a00ff0e7b82 */ /* 0x000e220000000a00 */
[----:B------:R-:W-:Y:S02]  /*06a0*/  IMAD.MOV.U32 R6, RZ, RZ, R16 ;  /* 0x000000ffff067224 */ /* 0x000fe400078e0010 */
[----:B------:R-:W-:-:S05]  /*06b0*/  IMAD.MOV.U32 R7, RZ, RZ, R17 ;  /* 0x000000ffff077224 */ /* 0x000fca00078e0011 */
[----:B------:R-:W1:Y:S08]  /*06c0*/  LDC R0, c[0x0][0x630] ;  /* 0x00018c00ff007b82 */ /* 0x000e700000000800 */
[----:B------:R-:W2:Y:S01]  /*06d0*/  LDC.64 R20, c[0x0][0x620] ;  /* 0x00018800ff147b82 */ /* 0x000ea20000000a00 */
[----:B0-----:R-:W-:-:S04]  /*06e0*/  ISETP.NE.U32.AND P0, PT, R14, RZ, PT ;  /* 0x000000ff0e00720c */ /* 0x001fc80003f05070 */
[----:B------:R-:W-:-:S13]  /*06f0*/  ISETP.NE.AND.EX P0, PT, R15, RZ, PT, P0 ;  /* 0x000000ff0f00720c */ /* 0x000fda0003f05300 */
[----:B-12---:R-:W-:Y:S05]  /*0700*/  @!P0 BRA `(.L_x_5) ;  /* 0x0000000000288947 */ /* 0x006fea0003800000 */
[----:B------:R-:W0:Y:S02]  /*0710*/  LDC R11, c[0x0][0x634] ;  /* 0x00018d00ff0b7b82 */ /* 0x000e240000000800 */
[----:B0-----:R-:W-:-:S05]  /*0720*/  IADD3 R11, P0, R16, R11, RZ ;  /* 0x0000000b100b7210 */ /* 0x001fca0007f1e0ff */
[----:B------:R-:W-:-:S04]  /*0730*/  IMAD.X R13, RZ, RZ, R17, P0 ;  /* 0x000000ffff0d7224 */ /* 0x000fc800000e0611 */
[----:B------:R-:W-:-:S04]  /*0740*/  IMAD.WIDE.U32 R6, R13, R14, RZ ;  /* 0x0000000e0d067225 */ /* 0x000fc800078e00ff */
[----:B------:R-:W-:-:S04]  /*0750*/  IMAD.WIDE.U32 R8, P0, R11, R15, R6 ;  /* 0x0000000f0b087225 */ /* 0x000fc80007800006 */
[----:B------:R-:W-:-:S04]  /*0760*/  IMAD.WIDE.U32 R6, R11, R14, RZ ;  /* 0x0000000e0b067225 */ /* 0x000fc800078e00ff */
[----:B------:R-:W-:Y:S01]  /*0770*/  IMAD.X R11, RZ, RZ, RZ, P0 ;  /* 0x000000ffff0b7224 */ /* 0x000fe200000e06ff */
[----:B------:R-:W-:Y:S01]  /*0780*/  IADD3 RZ, P0, R7, R8, RZ ;  /* 0x0000000807ff7210 */ /* 0x000fe20007f1e0ff */
[----:B------:R-:W-:-:S04]  /*0790*/  IMAD.MOV.U32 R10, RZ, RZ, R9 ;  /* 0x000000ffff0a7224 */ /* 0x000fc800078e0009 */
[----:B------:R-:W-:-:S08]  /*07a0*/  IMAD.WIDE.U32.X R6, R13, R15, R10, P0 ;  /* 0x0000000f0d067225 */ /* 0x000fd000000e040a */
.L_x_5:
[-CC-:B------:R-:W-:Y:S01]  /*07b0*/  SHF.R.U64 R89, R6, R0.reuse, R7.reuse ;  /* 0x0000000006597219 */ /* 0x180fe20000001207 */
[----:B------:R-:W0:Y:S01]  /*07c0*/  LDC R10, c[0x0][0x618] ;  /* 0x00018600ff0a7b82 */ /* 0x000e220000000800 */
[----:B------:R-:W-:Y:S01]  /*07d0*/  SHF.R.U32.HI R5, RZ, R0, R7 ;  /* 0x00000000ff057219 */ /* 0x000fe20000011607 */
[----:B------:R-:W-:Y:S01]  /*07e0*/  ULDC UR4, c[0x0][0x150] ;  /* 0x0000540000047ab9 */ /* 0x000fe20000000800 */
[----:B------:R-:W-:Y:S02]  /*07f0*/  IADD3 R9, P0, RZ, -R89, RZ ;  /* 0x80000059ff097210 */ /* 0x000fe40007f1e0ff */
[----:B------:R-:W-:-:S03]  /*0800*/  I2FP.F32.U32 R0, R4 ;  /* 0x0000000400007245 */ /* 0x000fc60000201000 */
[----:B------:R-:W1:Y:S01]  /*0810*/  LDC.64 R26, c[0x0][0x640] ;  /* 0x00019000ff1a7b82 */ /* 0x000e620000000a00 */
[----:B------:R-:W-:Y:S02]  /*0820*/  IMAD.X R11, RZ, RZ, ~R5, P0 ;  /* 0x000000ffff0b7224 */ /* 0x000fe400000e0e05 */
[----:B------:R-:W-:Y:S01]  /*0830*/  FMUL R0, R0, UR4 ;  /* 0x0000000400007c20 */ /* 0x000fe20008400000 */
[----:B------:R-:W-:Y:S01]  /*0840*/  IMAD.WIDE.U32 R6, R9, R20, R16 ;  /* 0x0000001409067225 */ /* 0x000fe200078e0010 */
[----:B------:R-:W-:-:S03]  /*0850*/  ULDC UR4, c[0x0][0x154] ;  /* 0x0000550000047ab9 */ /* 0x000fc60000000800 */
[----:B------:R-:W-:Y:S01]  /*0860*/  IMAD R8, R11, R20, RZ ;  /* 0x000000140b087224 */ /* 0x000fe200078e02ff */
[----:B------:R-:W2:Y:S01]  /*0870*/  LDC R5, c[0x0][0x144] ;  /* 0x00005100ff057b82 */ /* 0x000ea20000000800 */
[----:B------:R-:W3:Y:S02]  /*0880*/  F2I.U32.TRUNC.NTZ R0, R0 ;  /* 0x0000000000007305 */ /* 0x000ee4000020f000 */
[----:B------:R-:W-:-:S04]  /*0890*/  IMAD R9, R9, R21, R8 ;  /* 0x0000001509097224 */ /* 0x000fc800078e0208 */
[----:B------:R-:W-:Y:S01]  /*08a0*/  IMAD.IADD R7, R7, 0x1, R9 ;  /* 0x0000000107077824 */ /* 0x000fe200078e0209 */
[----:B------:R-:W4:Y:S01]  /*08b0*/  LDC R12, c[0x0][0x608] ;  /* 0x00018200ff0c7b82 */ /* 0x000f220000000800 */
[----:B------:R-:W-:-:S03]  /*08c0*/  IMAD.MOV.U32 R9, RZ, RZ, -0x1 ;  /* 0xffffffffff097424 */ /* 0x000fc600078e00ff */
[-CC-:B0-----:R-:W-:Y:S02]  /*08d0*/  SHF.R.U64 R20, R6, R10.reuse, R7.reuse ;  /* 0x0000000a06147219 */ /* 0x181fe40000001207 */
[----:B------:R-:W-:Y:S02]  /*08e0*/  I2FP.F32.U32 R6, R3 ;  /* 0x0000000300067245 */ /* 0x000fe40000201000 */
[----:B------:R-:W0:Y:S01]  /*08f0*/  LDC R24, c[0x0][0x658] ;  /* 0x00019600ff187b82 */ /* 0x000e220000000800 */
[----:B-1----:R-:W-:Y:S01]  /*0900*/  ISETP.NE.U32.AND P0, PT, R26, RZ, PT ;  /* 0x000000ff1a00720c */ /* 0x002fe20003f05070 */
[----:B---3--:R-:W-:Y:S01]  /*0910*/  IMAD.MOV R8, RZ, RZ, -R0 ;  /* 0x000000ffff087224 */ /* 0x008fe200078e0a00 */
[----:B------:R-:W-:Y:S01]  /*0920*/  SHF.R.U32.HI R7, RZ, R10, R7 ;  /* 0x0000000aff077219 */ /* 0x000fe20000011607 */
[----:B------:R-:W-:Y:S01]  /*0930*/  FMUL R6, R6, UR4 ;  /* 0x0000000406067c20 */ /* 0x000fe20008400000 */
[----:B------:R-:W-:-:S03]  /*0940*/  ISETP.NE.AND.EX P0, PT, R27, RZ, PT, P0 ;  /* 0x000000ff1b00720c */ /* 0x000fc60003f05300 */
[----:B------:R-:W1:Y:S01]  /*0950*/  LDC R14, c[0x0][0x148] ;  /* 0x00005200ff0e7b82 */ /* 0x000e620000000800 */
[----:B--2---:R-:W-:-:S07]  /*0960*/  IMAD R0, R5, R8, R4 ;  /* 0x0000000805007224 */ /* 0x004fce00078e0204 */
[----:B------:R-:W2:Y:S01]  /*0970*/  LDC R22, c[0x0][0x600] ;  /* 0x00018000ff167b82 */ /* 0x000ea20000000800 */
[-CC-:B----4-:R-:W-:Y:S02]  /*0980*/  SHF.R.U64 R28, R20, R12.reuse, R7.reuse ;  /* 0x0000000c141c7219 */ /* 0x190fe40000001207 */
[----:B------:R-:W-:Y:S01]  /*0990*/  SHF.R.U32.HI R5, RZ, R12, R7 ;  /* 0x0000000cff057219 */ /* 0x000fe20000011607 */
[----:B------:R-:W-:Y:S01]  /*09a0*/  IMAD.MOV.U32 R7, RZ, RZ, 0x1 ;  /* 0x00000001ff077424 */ /* 0x000fe200078e00ff */
[----:B------:R3:W4:Y:S03]  /*09b0*/  F2I.U32.TRUNC.NTZ R12, R6 ;  /* 0x00000006000c7305 */ /* 0x000726000020f000 */
[----:B------:R-:W1:Y:S01]  /*09c0*/  LDC R15, c[0x0][0x648] ;  /* 0x00019200ff0f7b82 */ /* 0x000e620000000800 */
[-C--:B0-----:R-:W-:Y:S02]  /*09d0*/  SHF.L.U32 R4, R9, R24.reuse, RZ ;  /* 0x0000001809047219 */ /* 0x081fe400000006ff */
[----:B------:R-:W-:-:S02]  /*09e0*/  SHF.R.U64 R30, R28, R24, R5 ;  /* 0x000000181c1e7219 */ /* 0x000fc40000001205 */
[----:B------:R-:W-:Y:S02]  /*09f0*/  LOP3.LUT R11, RZ, R4, RZ, 0x33, !PT ;  /* 0x00000004ff0b7212 */ /* 0x000fe400078e33ff */
[-C--:B------:R-:W-:Y:S01]  /*0a00*/  SHF.R.U32.HI R5, RZ, R24.reuse, R5 ;  /* 0x00000018ff057219 */ /* 0x080fe20000011605 */
[----:B------:R-:W0:Y:S01]  /*0a10*/  LDC R21, c[0x0][0x638] ;  /* 0x00018e00ff157b82 */ /* 0x000e220000000800 */
[----:B------:R-:W-:Y:S01]  /*0a20*/  SHF.L.U32 R10, R7, R24, RZ ;  /* 0x00000018070a7219 */ /* 0x000fe200000006ff */
[----:B------:R-:W-:-:S06]  /*0a30*/  IMAD.MOV.U32 R4, RZ, RZ, R30 ;  /* 0x000000ffff047224 */ /* 0x000fcc00078e001e */
[----:B------:R-:W0:Y:S01]  /*0a40*/  LDC R90, c[0x0][0x610] ;  /* 0x00018400ff5a7b82 */ /* 0x000e220000000800 */
[----:B---34-:R-:W-:Y:S05]  /*0a50*/  @!P0 BRA `(.L_x_6) ;  /* 0x0000000000288947 */ /* 0x018fea0003800000 */
[----:B------:R-:W3:Y:S02]  /*0a60*/  LDC R9, c[0x0][0x64c] ;  /* 0x00019300ff097b82 */ /* 0x000ee40000000800 */
[----:B---3--:R-:W-:-:S05]  /*0a70*/  IADD3 R9, P0, R30, R9, RZ ;  /* 0x000000091e097210 */ /* 0x008fca0007f1e0ff */
        /* <DEDUP_REMOVED lines=8> */
.L_x_6:
[----:B-1----:R-:W-:Y:S01]  /*0b00*/  SHF.R.U64 R4, R4, R15, R5 ;  /* 0x0000000f04047219 */ /* 0x002fe20000001205 */
[----:B--2---:R-:W-:Y:S01]  /*0b10*/  VIADD R5, R22, 0xffffffff ;  /* 0xffffffff16057836 */ /* 0x004fe20000000000 */
[----:B------:R-:W-:Y:S01]  /*0b20*/  LOP3.LUT R11, R28, R11, RZ, 0xc0, !PT ;  /* 0x0000000b1c0b7212 */ /* 0x000fe200078ec0ff */
[----:B------:R-:W-:Y:S02]  /*0b30*/  IMAD.MOV R12, RZ, RZ, -R12 ;  /* 0x000000ffff0c7224 */ /* 0x000fe400078e0a0c */
[----:B------:R-:W-:Y:S01]  /*0b40*/  IMAD.MOV R6, RZ, RZ, -R4 ;  /* 0x000000ffff067224 */ /* 0x000fe200078e0a04 */
[----:B------:R-:W-:Y:S01]  /*0b50*/  LOP3.LUT R5, R20, R5, RZ, 0xc0, !PT ;  /* 0x0000000514057212 */ /* 0x000fe200078ec0ff */
[----:B------:R-:W-:Y:S02]  /*0b60*/  @P3 IMAD R0, R14, R12, R3 ;  /* 0x0000000c0e003224 */ /* 0x000fe400078e0203 */
[----:B------:R-:W-:Y:S02]  /*0b70*/  IMAD R11, R10, R4, R11 ;  /* 0x000000040a0b7224 */ /* 0x000fe400078e020b */
[----:B0-----:R-:W-:-:S02]  /*0b80*/  IMAD R3, R6, R21, R30 ;  /* 0x0000001506037224 */ /* 0x001fc400078e021e */
[----:B------:R-:W-:Y:S02]  /*0b90*/  IMAD R90, R11, R90, R0 ;  /* 0x0000005a0b5a7224 */ /* 0x000fe400078e0200 */
[----:B------:R-:W-:Y:S02]  /*0ba0*/  IMAD R3, R3, R22, R5 ;  /* 0x0000001603037224 */ /* 0x000fe400078e0205 */
[----:B------:R-:W-:-:S03]  /*0bb0*/  IMAD.MOV.U32 R0, RZ, RZ, 0x1 ;  /* 0x00000001ff007424 */ /* 0x000fc600078e00ff */
[----:B------:R-:W-:Y:S02]  /*0bc0*/  SEL R91, R3, R90, !P3 ;  /* 0x0000005a035b7207 */ /* 0x000fe40005800000 */
[----:B------:R-:W-:-:S07]  /*0bd0*/  SEL R90, R90, R3, !P3 ;  /* 0x000000035a5a7207 */ /* 0x000fce0005800000 */
.L_x_4:
[----:B------:R-:W-:-:S08]  /*0be0*/  NOP ;  /* 0x0000000000007918 */ /* 0x000fd00000000000 */
[----:B------:R-:W0:Y:S02]  /*0bf0*/  USETMAXREG.TRY_ALLOC.CTAPOOL UP0, 0xe8 ;  /* 0x000000e8000079c8 */ /* 0x000e240008000600 */
[----:B0-----:R-:W-:-:S13]  /*0c00*/  PLOP3.LUT P0, PT, PT, PT, UP0, 0x80, 0x0 ;  /* 0x000000000000781c */ /* 0x001fda0003f0f008 */
[----:B------:R-:W-:Y:S05]  /*0c10*/  @!P0 BRA `(.L_x_4) ;  /* 0xfffffffc00f08947 */ /* 0x000fea000383ffff */
[----:B------:R-:W-:Y:S01]  /*0c20*/  ULDC.64 UR4, c[0x0][0x598] ;  /* 0x0001660000047ab9 */ /* 0x000fe20000000a00 */
[----:B------:R-:W-:Y:S01]  /*0c30*/  ULDC.64 UR36, c[0x0][0x208] ;  /* 0x0000820000247ab9 */ /* 0x000fe20000000a00 */
[----:B------:R-:W-:-:S04]  /*0c40*/  ISETP.NE.U32.AND P0, PT, RZ, UR4, PT ;  /* 0x00000004ff007c0c */ /* 0x000fc8000bf05070 */
[----:B------:R-:W-:-:S13]  /*0c50*/  ISETP.NE.AND.EX P0, PT, RZ, UR5, PT, P0 ;  /* 0x00000005ff007c0c */ /* 0x000fda000bf05300 */
[----:B------:R-:W-:Y:S05]  /*0c60*/  @!P0 BRA `(.L_x_7) ;  /* 0x00000000001c8947 */ /* 0x000fea0003800000 */
[----:B------:R-:W0:Y:S02]  /*0c70*/  LDC.64 R4, c[0x0][0x598] ;  /* 0x00016600ff047b82 */ /* 0x000e240000000a00 */
[----:B0-----:R-:W2:Y:S02]  /*0c80*/  LDG.E.64 R4, desc[UR36][R4.64] ;  /* 0x0000002404047981 */ /* 0x001ea4000c1e1b00 */
[----:B--2---:R-:W-:-:S04]  /*0c90*/  ISETP.NE.U32.AND P0, PT, R4, RZ, PT ;  /* 0x000000ff0400720c */ /* 0x004fc80003f05070 */
[----:B------:R-:W-:-:S13]  /*0ca0*/  ISETP.NE.AND.EX P0, PT, R5, RZ, PT, P0 ;  /* 0x000000ff0500720c */ /* 0x000fda0003f05300 */
[----:B------:R-:W-:Y:S05]  /*0cb0*/  @!P0 BRA `(.L_x_7) ;  /* 0x0000000000088947 */ /* 0x000fea0003800000 */
[----:B------:R0:W5:Y:S01]  /*0cc0*/  LD.E R22, desc[UR36][R4.64] ;  /* 0x0000002404167980 */ /* 0x000162000c101900 */
[----:B------:R-:W-:Y:S05]  /*0cd0*/  BRA `(.L_x_8) ;  /* 0x0000000000247947 */ /* 0x000fea0003800000 */
.L_x_7:
[----:B------:R-:W-:Y:S02]  /*0ce0*/  ULDC.64 UR4, c[0x0][0x588] ;  /* 0x0001620000047ab9 */ /* 0x000fe40000000a00 */
[----:B------:R-:W-:-:S04]  /*0cf0*/  ISETP.NE.U32.AND P0, PT, RZ, UR4, PT ;  /* 0x00000004ff007c0c */ /* 0x000fc8000bf05070 */
[----:B------:R-:W-:-:S13]  /*0d00*/  ISETP.NE.AND.EX P0, PT, RZ, UR5, PT, P0 ;  /* 0x00000005ff007c0c */ /* 0x000fda000bf05300 */
[----:B------:R-:W-:Y:S05]  /*0d10*/  @!P0 BRA `(.L_x_9) ;  /* 0x00000000000c8947 */ /* 0x000fea0003800000 */
[----:B------:R-:W0:Y:S02]  /*0d20*/  LDC.64 R22, c[0x0][0x588] ;  /* 0x00016200ff167b82 */ /* 0x000e240000000a00 */
[----:B0-----:R1:W5:Y:S01]  /*0d30*/  LDG.E R22, desc[UR36][R22.64] ;  /* 0x0000002416167981 */ /* 0x001362000c1e1900 */
[----:B------:R-:W-:Y:S05]  /*0d40*/  BRA `(.L_x_8) ;  /* 0x0000000000087947 */ /* 0x000fea0003800000 */
.L_x_9:
[----:B------:R-:W-:Y:S02]  /*0d50*/  ULDC UR4, c[0x0][0x580] ;  /* 0x0001600000047ab9 */ /* 0x000fe40000000800 */
[----:B------:R-:W-:-:S07]  /*0d60*/  IMAD.U32 R22, RZ, RZ, UR4 ;  /* 0x00000004ff167e24 */ /* 0x000fce000f8e00ff */
.L_x_8:
[----:B------:R-:W-:Y:S02]  /*0d70*/  ULDC.64 UR4, c[0x0][0x5a0] ;  /* 0x0001680000047ab9 */ /* 0x000fe40000000a00 */
[----:B------:R-:W-:-:S04]  /*0d80*/  ISETP.NE.U32.AND P0, PT, RZ, UR4, PT ;  /* 0x00000004ff007c0c */ /* 0x000fc8000bf05070 */
[----:B------:R-:W-:-:S13]  /*0d90*/  ISETP.NE.AND.EX P0, PT, RZ, UR5, PT, P0 ;  /* 0x00000005ff007c0c */ /* 0x000fda000bf05300 */
[----:B------:R-:W-:Y:S05]  /*0da0*/  @!P0 BRA `(.L_x_10) ;  /* 0x00000000001c8947 */ /* 0x000fea0003800000 */
[----:B0-----:R-:W0:Y:S02]  /*0db0*/  LDC.64 R4, c[0x0][0x5a0] ;  /* 0x00016800ff047b82 */ /* 0x001e240000000a00 */
[----:B0-----:R-:W2:Y:S02]  /*0dc0*/  LDG.E.64 R4, desc[UR36][R4.64] ;  /* 0x0000002404047981 */ /* 0x001ea4000c1e1b00 */
[----:B--2---:R-:W-:-:S04]  /*0dd0*/  ISETP.NE.U32.AND P0, PT, R4, RZ, PT ;  /* 0x000000ff0400720c */ /* 0x004fc80003f05070 */
[----:B------:R-:W-:-:S13]  /*0de0*/  ISETP.NE.AND.EX P0, PT, R5, RZ, PT, P0 ;  /* 0x000000ff0500720c */ /* 0x000fda0003f05300 */
[----:B------:R-:W-:Y:S05]  /*0df0*/  @!P0 BRA `(.L_x_10) ;  /* 0x0000000000088947 */ /* 0x000fea0003800000 */
[----:B-1----:R0:W5:Y:S01]  /*0e00*/  LD.E R23, desc[UR36][R4.64] ;  /* 0x0000002404177980 */ /* 0x002162000c101900 */
[----:B------:R-:W-:Y:S05]  /*0e10*/  BRA `(.L_x_11) ;  /* 0x0000000000247947 */ /* 0x000fea0003800000 */
.L_x_10:
[----:B------:R-:W-:Y:S02]  /*0e20*/  ULDC.64 UR4, c[0x0][0x590] ;  /* 0x0001640000047ab9 */ /* 0x000fe40000000a00 */
[----:B------:R-:W-:-:S04]  /*0e30*/  ISETP.NE.U32.AND P0, PT, RZ, UR4, PT ;  /* 0x00000004ff007c0c */ /* 0x000fc8000bf05070 */
[----:B------:R-:W-:-:S13]  /*0e40*/  ISETP.NE.AND.EX P0, PT, RZ, UR5, PT, P0 ;  /* 0x00000005ff007c0c */ /* 0x000fda000bf05300 */
[----:B------:R-:W-:Y:S05]  /*0e50*/  @!P0 BRA `(.L_x_12) ;  /* 0x00000000000c8947 */ /* 0x000fea0003800000 */
[----:B0-----:R-:W1:Y:S02]  /*0e60*/  LDC.64 R4, c[0x0][0x590] ;  /* 0x00016400ff047b82 */ /* 0x001e640000000a00 */
[----:B-1----:R1:W5:Y:S01]  /*0e70*/  LDG.E R23, desc[UR36][R4.64] ;  /* 0x0000002404177981 */ /* 0x002362000c1e1900 */
[----:B------:R-:W-:Y:S05]  /*0e80*/  BRA `(.L_x_11) ;  /* 0x0000000000087947 */ /* 0x000fea0003800000 */
.L_x_12:
[----:B------:R-:W-:Y:S02]  /*0e90*/  ULDC UR4, c[0x0][0x584] ;  /* 0x0001610000047ab9 */ /* 0x000fe40000000800 */
[----:B-1----:R-:W-:-:S07]  /*0ea0*/  IMAD.U32 R23, RZ, RZ, UR4 ;  /* 0x00000004ff177e24 */ /* 0x002fce000f8e00ff */
.L_x_11:
[----:B------:R-:W-:-:S13]  /*0eb0*/  LOP3.LUT P0, RZ, R0, 0xff, RZ, 0xc0, !PT ;  /* 0x000000ff00ff7812 */ /* 0x000fda000780c0ff */
[----:B------:R-:W-:Y:S05]  /*0ec0*/  @!P0 EXIT ;  /* 0x000000000000894d */ /* 0x000fea0003800000 */
[----:B------:R-:W-:Y:S01]  /*0ed0*/  ULDC UR4, c[0x0][0x28c] ;  /* 0x0000a30000047ab9 */ /* 0x000fe20000000800 */
[----:B------:R-:W-:Y:S01]  /*0ee0*/  UMOV UR38, URZ ;  /* 0x0000003f00267c82 */ /* 0x000fe20008000000 */
[----:B------:R-:W-:Y:S01]  /*0ef0*/  UIADD3 UR4, UR4, 0x7f, URZ ;  /* 0x0000007f04047890 */ /* 0x000fe2000fffe03f */
[----:B------:R-:W-:-:S03]  /*0f00*/  UMOV UR39, URZ ;  /* 0x0000003f00277c82 */ /* 0x000fc60008000000 */
[----:B------:R-:W-:-:S04]  /*0f10*/  USHF.R.S32.HI UR5, URZ, 0x1f, UR4 ;  /* 0x0000001f3f057899 */ /* 0x000fc80008011404 */
[----:B------:R-:W-:-:S04]  /*0f20*/  ULEA.HI UR5, UR5, UR4, URZ, 0x7 ;  /* 0x0000000405057291 */ /* 0x000fc8000f8f383f */
[----:B------:R-:W-:-:S12]  /*0f30*/  USHF.R.S32.HI UR40, URZ, 0x7, UR5 ;  /* 0x000000073f287899 */ /* 0x000fd80008011405 */
.L_x_162:
[----:B------:R-:W-:Y:S01]  /*0f40*/  LOP3.LUT R0, R18, 0x80, RZ, 0xc0, !PT ;  /* 0x0000008012007812 */ /* 0x000fe200078ec0ff */
[----:B------:R-:W2:Y:S01]  /*0f50*/  S2UR UR7, SR_CgaCtaId ;  /* 0x00000000000779c3 */ /* 0x000ea20000008800 */
[----:B------:R-:W-:Y:S02]  /*0f60*/  UMOV UR6, 0x400 ;  /* 0x0000040000067882 */ /* 0x000fe40000000000 */
[----:B------:R-:W-:-:S06]  /*0f70*/  SHF.R.U32.HI R0, RZ, 0x7, R0 ;  /* 0x00000007ff007819 */ /* 0x000fcc0000011600 */
[----:B---3--:R-:W3:Y:S01]  /*0f80*/  SHFL.IDX PT, R0, R0, RZ, 0x1f ;  /* 0x00001fff00007589 */ /* 0x008ee200000e0000 */
[----:B--2---:R-:W-:Y:S01]  /*0f90*/  ULEA UR6, UR7, UR6, 0x18 ;  /* 0x0000000607067291 */ /* 0x004fe2000f8ec03f */
[----:B---3--:R-:W-:-:S13]  /*0fa0*/  R2UR UR4, R0 ;  /* 0x00000000000472ca */ /* 0x008fda00000e0000 */
[----:B------:R-:W-:-:S04]  /*0fb0*/  ULEA.HI UR5, UR4, UR4, URZ, 0x1 ;  /* 0x0000000404057291 */ /* 0x000fc8000f8f083f */
[----:B------:R-:W-:-:S04]  /*0fc0*/  ULOP3.LUT UR5, UR5, 0x7fffe, URZ, 0xc0, !UPT ;  /* 0x0007fffe05057892 */ /* 0x000fc8000f8ec03f */
[----:B------:R-:W-:-:S03]  /*0fd0*/  UIADD3 UR5, UR4, -UR5, URZ ;  /* 0x8000000504057290 */ /* 0x000fc6000fffe03f */
[----:B------:R-:W-:Y:S01]  /*0fe0*/  ULDC UR4, c[0x0][0x28c] ;  /* 0x0000a30000047ab9 */ /* 0x000fe20000000800 */
[----:B------:R-:W-:Y:S01]  /*0ff0*/  ULEA UR5, UR5, UR6, 0xd ;  /* 0x0000000605057291 */ /* 0x000fe2000f8e683f */
[----:B------:R-:W-:-:S03]  /*1000*/  ISETP.LT.AND P0, PT, RZ, UR4, PT ;  /* 0x00000004ff007c0c */ /* 0x000fc6000bf01270 */
[----:B------:R-:W-:-:S04]  /*1010*/  UIADD3 UR5, UR5, 0x100, URZ ;  /* 0x0000010005057890 */ /* 0x000fc8000fffe03f */
[----:B------:R-:W-:-:S04]  /*1020*/  USHF.R.U32.HI UR5, URZ, 0x4, UR5 ;  /* 0x000000043f057899 */ /* 0x000fc80008011605 */
[----:B------:R-:W-:-:S04]  /*1030*/  ULOP3.LUT UR5, UR5, 0x3fff, URZ, 0xc0, !UPT ;  /* 0x00003fff05057892 */ /* 0x000fc8000f8ec03f */
[----:B------:R-:W-:Y:S01]  /*1040*/  ULOP3.LUT UR41, UR5, 0x10000, URZ, 0xfc, !UPT ;  /* 0x0001000005297892 */ /* 0x000fe2000f8efc3f */
[----:B01--4-:R-:W-:Y:S11]  /*1050*/  @P0 BRA `(.L_x_13) ;  /* 0x0000000000400947 */ /* 0x013ff60003800000 */
[----:B------:R-:W-:Y:S01]  /*1060*/  MOV R0, 0x0 ;  /* 0x0000000000007802 */ /* 0x000fe20000000f00 */
[----:B------:R-:W-:Y:S01]  /*1070*/  ULDC.64 UR4, c[0x4][0x68] ;  /* 0x01001a0000047ab9 */ /* 0x000fe20000000a00 */
[----:B------:R-:W-:Y:S01]  /*1080*/  ULDC.64 UR6, c[0x4][0x8] ;  /* 0x0100020000067ab9 */ /* 0x000fe20000000a00 */
[----:B01----:R-:W-:Y:S01]  /*1090*/  IMAD.U32 R4, RZ, RZ, UR4 ;  /* 0x00000004ff047e24 */ /* 0x003fe2000f8e00ff */
[----:B------:R0:W1:Y:S01]  /*10a0*/  LDC.64 R14, c[0x4][R0] ;  /* 0x01000000000e7b82 */ /* 0x0000620000000a00 */
[----:B------:R-:W-:Y:S01]  /*10b0*/  IMAD.U32 R5, RZ, RZ, UR5 ;  /* 0x00000005ff057e24 */ /* 0x000fe2000f8e00ff */
[----:B------:R-:W-:Y:S01]  /*10c0*/  ULDC.64 UR4, c[0x4][0x70] ;  /* 0x01001c0000047ab9 */ /* 0x000fe20000000a00 */
[----:B------:R-:W-:Y:S02]  /*10d0*/  IMAD.U32 R10, RZ, RZ, UR6 ;  /* 0x00000006ff0a7e24 */ /* 0x000fe4000f8e00ff */
[----:B------:R-:W-:Y:S02]  /*10e0*/  IMAD.U32 R6, RZ, RZ, UR4 ;  /* 0x00000004ff067e24 */ /* 0x000fe4000f8e00ff */
[----:B------:R-:W-:-:S02]  /*10f0*/  IMAD.U32 R7, RZ, RZ, UR5 ;  /* 0x00000005ff077e24 */ /* 0x000fc4000f8e00ff */
[----:B------:R-:W-:Y:S02]  /*1100*/  IMAD.U32 R11, RZ, RZ, UR7 ;  /* 0x00000007ff0b7e24 */ /* 0x000fe4000f8e00ff */
[----:B------:R-:W-:Y:S02]  /*1110*/  IMAD.MOV.U32 R8, RZ, RZ, 0x1e1 ;  /* 0x000001e1ff087424 */ /* 0x000fe400078e00ff */
[----:B------:R-:W-:Y:S02]  /*1120*/  IMAD.MOV.U32 R12, RZ, RZ, 0x1 ;  /* 0x00000001ff0c7424 */ /* 0x000fe400078e00ff */
[----:B0-----:R-:W-:-:S07]  /*1130*/  IMAD.MOV.U32 R13, RZ, RZ, RZ ;  /* 0x000000ffff0d7224 */ /* 0x001fce00078e00ff */
[----:B------:R-:W-:-:S07]  /*1140*/  LEPC R20, `(.L_x_13) ;  /* 0x000000001014794e */ /* 0x000fce0000000000 */
[----:B-1---5:R-:W-:Y:S05]  /*1150*/  CALL.ABS.NOINC R14 ;  /* 0x000000000e007343 */ /* 0x022fea0003c00000 */
.L_x_13:
[----:B------:R-:W-:-:S04]  /*1160*/  LOP3.LUT R0, R19, 0x1, RZ, 0xfc, !PT ;  /* 0x0000000113007812 */ /* 0x000fc800078efcff */
[----:B------:R-:W-:-:S13]  /*1170*/  ISETP.NE.AND P0, PT, R0, 0x3, PT ;  /* 0x000000030000780c */ /* 0x000fda0003f05270 */
[----:B------:R-:W-:Y:S05]  /*1180*/  @!P0 BRA `(.L_x_14) ;  /* 0x0000000000048947 */ /* 0x000fea0003800000 */
[----:B------:R-:W-:Y:S01]  /*1190*/  BPT.TRAP 0x1 ;  /* 0x000000040000795c */ /* 0x000fe20000300000 */
.L_x_14:
[----:B------:R-:W2:Y:S01]  /*11a0*/  S2UR UR5, SR_CgaCtaId ;  /* 0x00000000000579c3 */ /* 0x000ea20000008800 */
[----:B------:R-:W-:Y:S01]  /*11b0*/  UMOV UR4, 0x400 ;  /* 0x0000040000047882 */ /* 0x000fe20000000000 */
[----:B------:R-:W-:Y:S02]  /*11c0*/  IMAD.U32 R0, RZ, RZ, UR38 ;  /* 0x00000026ff007e24 */ /* 0x000fe4000f8e00ff */
[----:B------:R-:W-:-:S03]  /*11d0*/  IMAD.U32 R3, RZ, RZ, UR39 ;  /* 0x00000027ff037e24 */ /* 0x000fc6000f8e00ff */
[----:B------:R-:W-:Y:S01]  /*11e0*/  SHF.L.U32 R0, R0, 0x1f, RZ ;  /* 0x0000001f00007819 */ /* 0x000fe200000006ff */
[----:B--2---:R-:W-:-:S06]  /*11f0*/  ULEA UR4, UR5, UR4, 0x18 ;  /* 0x0000000405047291 */ /* 0x004fcc000f8ec03f */
[----:B------:R-:W-:-:S04]  /*1200*/  IMAD.U32 R6, RZ, RZ, UR4 ;  /* 0x00000004ff067e24 */ /* 0x000fc8000f8e00ff */
[----:B------:R-:W-:-:S04]  /*1210*/  IMAD R3, R3, 0x8, R6 ;  /* 0x0000000803037824 */ /* 0x000fc800078e0206 */
[----:B------:R2:W3:Y:S01]  /*1220*/  SYNCS.PHASECHK.TRANS64.TRYWAIT P1, [R3+URZ], R0 ;  /* 0x00000000030075a7 */ /* 0x0004e2000802017f */
[----:B------:R-:W-:Y:S05]  /*1230*/  @!P0 BRA `(.L_x_15) ;  /* 0x0000000000048947 */ /* 0x000fea0003800000 */
[----:B------:R-:W-:Y:S01]  /*1240*/  BPT.TRAP 0x1 ;  /* 0x000000040000795c */ /* 0x000fe20000300000 */
.L_x_15:
[----:B---3--:R-:W-:Y:S05]  /*1250*/  @P1 BRA `(.L_x_16) ;  /* 0x0000000000081947 */ /* 0x008fea0003800000 */
[----:B------:R-:W3:Y:S02]  /*1260*/  SYNCS.PHASECHK.TRANS64.TRYWAIT P1, [R3+URZ], R0 ;  /* 0x00000000030075a7 */ /* 0x000ee4000802017f */
[----:B---3--:R-:W-:Y:S05]  /*1270*/  @!P1 BRA `(.L_x_17) ;  /* 0x0000005c00d09947 */ /* 0x008fea0003800000 */
.L_x_16:
[----:B------:R-:W-:-:S04]  /*1280*/  UISETP.LT.AND UP0, UPT, UR40, 0x1, UPT ;  /* 0x000000012800788c */ /* 0x000fc8000bf01270 */
[----:B------:R-:W-:-:S06]  /*1290*/  USEL UR4, UR40, 0x1, UP0 ;  /* 0x0000000128047887 */ /* 0x000fcc0008000000 */
[----:B--23--:R-:W-:Y:S01]  /*12a0*/  IMAD.U32 R0, RZ, RZ, UR4 ;  /* 0x00000004ff007e24 */ /* 0x00cfe2000f8e00ff */
[----:B------:R-:W-:Y:S05]  /*12b0*/  WARPSYNC.ALL ;  /* 0x0000000000007948 */ /* 0x000fea0003800000 */
[----:B------:R-:W-:-:S04]  /*12c0*/  IADD3 R0, -R0, UR40, RZ ;  /* 0x0000002800007c10 */ /* 0x000fc8000fffe1ff */
[----:B------:R-:W-:Y:S02]  /*12d0*/  ISETP.GE.AND P1, PT, R0, 0x1, PT ;  /* 0x000000010000780c */ /* 0x000fe40003f26270 */
[----:B------:R-:W-:Y:S01]  /*12e0*/  R2UR UR4, R6 ;  /* 0x00000000060472ca */ /* 0x000fe200000e0000 */
[----:B------:R-:W-:Y:S01]  /*12f0*/  ULEA UR6, UR39, UR41, 0xb ;  /* 0x0000002927067291 */ /* 0x000fe2000f8e583f */
[----:B------:R-:W-:Y:S01]  /*1300*/  WARPGROUP.ARRIVE ;  /* 0x00000000000079c5 */ /* 0x000fe20000000000 */
[----:B------:R-:W-:Y:S01]  /*1310*/  UMOV UR9, 0x40000040 ;  /* 0x4000004000097882 */ /* 0x000fe20000000000 */
[----:B------:R-:W-:Y:S01]  /*1320*/  UMOV UR11, 0x40000040 ;  /* 0x40000040000b7882 */ /* 0x000fe20000000000 */
[----:B------:R-:W-:-:S03]  /*1330*/  UIADD3 UR7, UR6, 0x400, URZ ;  /* 0x0000040006077890 */ /* 0x000fc6000fffe03f */
[----:B------:R-:W-:-:S05]  /*1340*/  UMOV UR8, UR6 ;  /* 0x0000000600087c82 */ /* 0x000fca0008000000 */
[----:B------:R-:W-:-:S04]  /*1350*/  UIADD3 UR4, UR4, 0x28100, URZ ;  /* 0x0002810004047890 */ /* 0x000fc8000fffe03f */
[----:B------:R-:W-:-:S04]  /*1360*/  USHF.R.U32.HI UR4, URZ, 0x4, UR4 ;  /* 0x000000043f047899 */ /* 0x000fc80008011604 */
[----:B------:R-:W-:-:S04]  /*1370*/  ULOP3.LUT UR4, UR4, 0x3fff, URZ, 0xc0, !UPT ;  /* 0x00003fff04047892 */ /* 0x000fc8000f8ec03f */
[----:B------:R-:W-:-:S04]  /*1380*/  ULOP3.LUT UR4, UR4, 0x10000, URZ, 0xfc, !UPT ;  /* 0x0001000004047892 */ /* 0x000fc8000f8efc3f */
[----:B------:R-:W-:-:S07]  /*1390*/  ULEA UR5, UR39, UR4, 0x9 ;  /* 0x0000000427057291 */ /* 0x000fce000f8e483f */
[----:B------:R-:W-:Y:S02]  /*13a0*/  UMOV UR10, UR5 ;  /* 0x00000005000a7c82 */ /* 0x000fe40008000000 */
[----:B------:R-:W-:Y:S01]  /*13b0*/  IGMMA.64x64x32.S8.S8 R56, gdesc[UR8], RZ, !UPT, gsb0 ;  /* 0x01e00000083879f1 */ /* 0x000fe2000c0410ff */
[----:B------:R-:W-:Y:S01]  /*13c0*/  UMOV UR8, UR7 ;  /* 0x0000000700087c82 */ /* 0x000fe20008000000 */
[----:B------:R-:W-:Y:S01]  /*13d0*/  UMOV UR9, 0x40000040 ;  /* 0x4000004000097882 */ /* 0x000fe20000000000 */
[----:B------:R-:W-:Y:S01]  /*13e0*/  UIADD3 UR7, UR6, 0x402, URZ ;  /* 0x0000040206077890 */ /* 0x000fe2000fffe03f */
[----:B------:R-:W-:Y:S02]  /*13f0*/  WARPGROUP.DEPBAR.LE gsb0, 0x0 ;  /* 0x00008000000079c5 */ /* 0x000fe40000010000 */
[----:B------:R-:W-:-:S06]  /*1400*/  WARPGROUP.ARRIVE ;  /* 0x00000000000079c5 */ /* 0x000fcc0000000000 */
[----:B------:R-:W-:Y:S01]  /*1410*/  IGMMA.64x64x32.S8.S8 R24, gdesc[UR8], RZ, !UPT, gsb0 ;  /* 0x01e00000081879f1 */ /* 0x000fe2000c0410ff */
[----:B------:R-:W-:Y:S02]  /*1420*/  UIADD3 UR8, UR6, 0x2, URZ ;  /* 0x0000000206087890 */ /* 0x000fe4000fffe03f */
[----:B------:R-:W-:Y:S01]  /*1430*/  UIADD3 UR10, UR5, 0x2, URZ ;  /* 0x00000002050a7890 */ /* 0x000fe2000fffe03f */
[----:B------:R-:W-:Y:S01]  /*1440*/  UMOV UR9, 0x40000040 ;  /* 0x4000004000097882 */ /* 0x000fe20000000000 */
[----:B------:R-:W-:Y:S01]  /*1450*/  UMOV UR11, 0x40000040 ;  /* 0x40000040000b7882 */ /* 0x000fe20000000000 */
[----:B------:R-:W-:Y:S02]  /*1460*/  WARPGROUP.DEPBAR.LE gsb0, 0x0 ;  /* 0x00008000000079c5 */ /* 0x000fe40000010000 */
[----:B------:R-:W-:-:S06]  /*1470*/  WARPGROUP.ARRIVE ;  /* 0x00000000000079c5 */ /* 0x000fcc0000000000 */
[----:B------:R-:W-:Y:S01]  /*1480*/  IGMMA.64x64x32.S8.S8 R56, gdesc[UR8], R56, gsb0 ;  /* 0x01e00000083879f1 */ /* 0x000fe20008041038 */
[----:B------:R-:W-:Y:S01]  /*1490*/  UMOV UR8, UR7 ;  /* 0x0000000700087c82 */ /* 0x000fe20008000000 */
[----:B------:R-:W-:Y:S01]  /*14a0*/  UMOV UR9, 0x40000040 ;  /* 0x4000004000097882 */ /* 0x000fe20000000000 */
[----:B------:R-:W-:Y:S01]  /*14b0*/  UIADD3 UR7, UR6, 0x404, URZ ;  /* 0x0000040406077890 */ /* 0x000fe2000fffe03f */
[----:B------:R-:W-:Y:S02]  /*14c0*/  WARPGROUP.DEPBAR.LE gsb0, 0x0 ;  /* 0x00008000000079c5 */ /* 0x000fe40000010000 */
[----:B------:R-:W-:-:S06]  /*14d0*/  WARPGROUP.ARRIVE ;  /* 0x00000000000079c5 */ /* 0x000fcc0000000000 */
[----:B------:R-:W-:Y:S01]  /*14e0*/  IGMMA.64x64x32.S8.S8 R24, gdesc[UR8], R24, gsb0 ;  /* 0x01e00000081879f1 */ /* 0x000fe20008041018 */
        /* <DEDUP_REMOVED lines=9> */
[----:B------:R-:W-:Y:S02]  /*1580*/  WARPGROUP.DEPBAR.LE gsb0, 0x0 ;  /* 0x00008000000079c5 */ /* 0x000fe40000010000 */
[----:B------:R-:W-:-:S06]  /*1590*/  WARPGROUP.ARRIVE ;  /* 0x00000000000079c5 */ /* 0x000fcc0000000000 */
[----:B------:R-:W-:Y:S01]  /*15a0*/  IGMMA.64x64x32.S8.S8 R24, gdesc[UR8], R24, gsb0 ;  /* 0x01e00000081879f1 */ /* 0x000fe20008041018 */
[----:B------:R-:W-:Y:S02]  /*15b0*/  UIADD3 UR8, UR6, 0x6, URZ ;  /* 0x0000000606087890 */ /* 0x000fe4000fffe03f */
[----:B------:R-:W-:Y:S01]  /*15c0*/  UIADD3 UR10, UR5, 0x6, URZ ;  /* 0x00000006050a7890 */ /* 0x000fe2000fffe03f */
[----:B------:R-:W-:Y:S01]  /*15d0*/  UMOV UR9, 0x40000040 ;  /* 0x4000004000097882 */ /* 0x000fe20000000000 */
[----:B------:R-:W-:Y:S01]  /*15e0*/  UMOV UR11, 0x40000040 ;  /* 0x40000040000b7882 */ /* 0x000fe20000000000 */
[----:B------:R-:W-:Y:S01]  /*15f0*/  UIADD3 UR6, UR6, 0x406, URZ ;  /* 0x0000040606067890 */ /* 0x000fe2000fffe03f */
[----:B------:R-:W-:Y:S02]  /*1600*/  WARPGROUP.DEPBAR.LE gsb0, 0x0 ;  /* 0x00008000000079c5 */ /* 0x000fe40000010000 */
[----:B------:R-:W-:-:S06]  /*1610*/  WARPGROUP.ARRIVE ;  /* 0x00000000000079c5 */ /* 0x000fcc0000000000 */
[----:B------:R-:W-:Y:S01]  /*1620*/  IGMMA.64x64x32.S8.S8 R56, gdesc[UR8], R56, gsb0 ;  /* 0x01e00000083879f1 */ /* 0x000fe20008041038 */
[----:B------:R-:W-:Y:S01]  /*1630*/  UMOV UR8, UR6 ;  /* 0x0000000600087c82 */ /* 0x000fe20008000000 */
[----:B------:R-:W-:Y:S01]  /*1640*/  UMOV UR9, 0x40000040 ;  /* 0x4000004000097882 */ /* 0x000fe20000000000 */
[----:B------:R-:W-:Y:S02]  /*1650*/  WARPGROUP.DEPBAR.LE gsb0, 0x0 ;  /* 0x00008000000079c5 */ /* 0x000fe40000010000 */
[----:B------:R-:W-:-:S06]  /*1660*/  WARPGROUP.ARRIVE ;  /* 0x00000000000079c5 */ /* 0x000fcc0000000000 */
[----:B------:R-:W-:Y:S03]  /*1670*/  IGMMA.64x64x32.S8.S8 R24, gdesc[UR8], R24, gsb0 ;  /* 0x01e00000081879f1 */ /* 0x000fe60008041018 */
[----:B------:R-:W-:Y:S02]  /*1680*/  WARPGROUP.DEPBAR.LE gsb0, 0x0 ;  /* 0x00008000000079c5 */ /* 0x000fe40000010000 */
[----:B------:R-:W-:Y:S05]  /*1690*/  @!P1 BRA `(.L_x_18) ;  /* 0x0000000400809947 */ /* 0x000fea0003800000 */
[----:B------:R-:W-:Y:S02]  /*16a0*/  UIADD3 UR5, UR39, 0x1, URZ ;  /* 0x0000000127057890 */ /* 0x000fe4000fffe03f */
[----:B------:R-:W-:Y:S02]  /*16b0*/  IMAD.U32 R3, RZ, RZ, UR39 ;  /* 0x00000027ff037e24 */ /* 0x000fe4000f8e00ff */
[----:B------:R-:W-:-:S04]  /*16c0*/  UISETP.NE.AND UP0, UPT, UR5, 0x5, UPT ;  /* 0x000000050500788c */ /* 0x000fc8000bf05270 */
[----:B------:R-:W-:Y:S02]  /*16d0*/  USEL UR6, URZ, 0x1, UP0 ;  /* 0x000000013f067887 */ /* 0x000fe40008000000 */
[----:B------:R-:W-:Y:S02]  /*16e0*/  USEL UR5, UR5, URZ, UP0 ;  /* 0x0000003f05057287 */ /* 0x000fe40008000000 */
[----:B------:R-:W-:-:S06]  /*16f0*/  ULOP3.LUT UR6, UR38, UR6, URZ, 0x3c, !UPT ;  /* 0x0000000626067292 */ /* 0x000fcc000f8e3c3f */
[----:B------:R-:W-:-:S07]  /*1700*/  IMAD.U32 R7, RZ, RZ, UR6 ;  /* 0x00000006ff077e24 */ /* 0x000fce000f8e00ff */
.L_x_25:
[----:B------:R-:W-:Y:S05]  /*1710*/  @!P0 BRA `(.L_x_19) ;  /* 0x0000000000048947 */ /* 0x000fea0003800000 */
[----:B------:R-:W-:Y:S01]  /*1720*/  BPT.TRAP 0x1 ;  /* 0x000000040000795c */ /* 0x000fe20000300000 */
.L_x_19:
[----:B------:R-:W2:Y:S01]  /*1730*/  S2UR UR7, SR_CgaCtaId ;  /* 0x00000000000779c3 */ /* 0x000ea20000008800 */
[----:B------:R-:W-:Y:S01]  /*1740*/  UMOV UR6, 0x400 ;  /* 0x0000040000067882 */ /* 0x000fe20000000000 */
[----:B01----:R-:W-:Y:S01]  /*1750*/  IMAD.U32 R5, RZ, RZ, UR5 ;  /* 0x00000005ff057e24 */ /* 0x003fe2000f8e00ff */
[----:B------:R-:W-:Y:S01]  /*1760*/  SHF.L.U32 R4, R7, 0x1f, RZ ;  /* 0x0000001f07047819 */ /* 0x000fe200000006ff */
[----:B--2---:R-:W-:-:S06]  /*1770*/  ULEA UR6, UR7, UR6, 0x18 ;  /* 0x0000000607067291 */ /* 0x004fcc000f8ec03f */
[----:B------:R-:W-:-:S04]  /*1780*/  IMAD.U32 R6, RZ, RZ, UR6 ;  /* 0x00000006ff067e24 */ /* 0x000fc8000f8e00ff */
[----:B------:R-:W-:-:S04]  /*1790*/  IMAD R5, R5, 0x8, R6 ;  /* 0x0000000805057824 */ /* 0x000fc800078e0206 */
[----:B------:R0:W1:Y:S01]  /*17a0*/  SYNCS.PHASECHK.TRANS64.TRYWAIT P1, [R5+URZ], R4 ;  /* 0x00000004050075a7 */ /* 0x000062000802017f */
[----:B------:R-:W-:Y:S05]  /*17b0*/  @!P0 BRA `(.L_x_20) ;  /* 0x0000000000048947 */ /* 0x000fea0003800000 */
[----:B------:R-:W-:Y:S01]  /*17c0*/  BPT.TRAP 0x1 ;  /* 0x000000040000795c */ /* 0x000fe20000300000 */
.L_x_20:
[----:B-1----:R-:W-:Y:S05]  /*17d0*/  @P1 BRA `(.L_x_21) ;  /* 0x0000000000081947 */ /* 0x002fea0003800000 */
[----:B------:R-:W1:Y:S02]  /*17e0*/  SYNCS.PHASECHK.TRANS64.TRYWAIT P1, [R5+URZ], R4 ;  /* 0x00000004050075a7 */ /* 0x000e64000802017f */
[----:B-1----:R-:W-:Y:S05]  /*17f0*/  @!P1 BRA `(.L_x_22) ;  /* 0x0000005800849947 */ /* 0x002fea0003800000 */
.L_x_21:
[----:B------:R-:W-:Y:S01]  /*1800*/  ULEA UR6, UR5, UR4, 0x9 ;  /* 0x0000000405067291 */ /* 0x000fe2000f8e483f */
[----:B------:R-:W-:Y:S01]  /*1810*/  WARPGROUP.ARRIVE ;  /* 0x00000000000079c5 */ /* 0x000fe20000000000 */
[----:B------:R-:W-:Y:S01]  /*1820*/  ULEA UR7, UR5, UR41, 0xb ;  /* 0x0000002905077291 */ /* 0x000fe2000f8e583f */
[----:B------:R-:W-:Y:S01]  /*1830*/  UMOV UR11, 0x40000040 ;  /* 0x40000040000b7882 */ /* 0x000fe20000000000 */
[----:B------:R-:W-:Y:S02]  /*1840*/  UMOV UR9, 0x40000040 ;  /* 0x4000004000097882 */ /* 0x000fe40000000000 */
[----:B------:R-:W-:Y:S01]  /*1850*/  UIADD3 UR12, UR7, 0x400, URZ ;  /* 0x00000400070c7890 */ /* 0x000fe2000fffe03f */
[----:B------:R-:W-:Y:S02]  /*1860*/  UMOV UR10, UR6 ;  /* 0x00000006000a7c82 */ /* 0x000fe40008000000 */
[----:B------:R-:W-:Y:S02]  /*1870*/  UMOV UR8, UR7 ;  /* 0x0000000700087c82 */ /* 0x000fe40008000000 */
[----:B------:R-:W-:Y:S01]  /*1880*/  IGMMA.64x64x32.S8.S8 R56, gdesc[UR8], R56, gsb0 ;  /* 0x01e00000083879f1 */ /* 0x000fe20008041038 */
[----:B------:R-:W-:Y:S01]  /*1890*/  UMOV UR9, 0x40000040 ;  /* 0x4000004000097882 */ /* 0x000fe20000000000 */
[----:B------:R-:W-:Y:S01]  /*18a0*/  UMOV UR8, UR12 ;  /* 0x0000000c00087c82 */ /* 0x000fe20008000000 */
[----:B------:R-:W-:Y:S01]  /*18b0*/  UIADD3 UR12, UR7, 0x402, URZ ;  /* 0x00000402070c7890 */ /* 0x000fe2000fffe03f */
[----:B------:R-:W-:-:S02]  /*18c0*/  WARPGROUP.DEPBAR.LE gsb0, 0x0 ;  /* 0x00008000000079c5 */ /* 0x000fc40000010000 */
        /* <DEDUP_REMOVED lines=42> */
[----:B------:R-:W-:Y:S01]  /*1b70*/  BPT.TRAP 0x1 ;  /* 0x000000040000795c */ /* 0x000fe20000300000 */
.L_x_23:
[----:B01----:R-:W-:Y:S01]  /*1b80*/  IMAD R4, R3, 0x8, R6 ;  /* 0x0000000803047824 */ /* 0x003fe200078e0206 */
[----:B------:R-:W-:-:S03]  /*1b90*/  ISETP.GT.U32.AND P1, PT, R19, 0x1, PT ;  /* 0x000000011300780c */ /* 0x000fc60003f24070 */
[----:B------:R-:W-:-:S05]  /*1ba0*/  VIADD R4, R4, 0x28 ;  /* 0x0000002804047836 */ /* 0x000fca0000000000 */
[----:B------:R-:W-:-:S04]  /*1bb0*/  PRMT R4, RZ, 0x654, R4 ;  /* 0x00000654ff047816 */ /* 0x000fc80000000004 */
[----:B------:R0:W-:Y:S01]  /*1bc0*/  SYNCS.ARRIVE.TRANS64.RED.A1T0 RZ, [R4+URZ], RZ ;  /* 0x000000ff04ff79a7 */ /* 0x0001e2000810043f */
[----:B------:R-:W-:Y:S05]  /*1bd0*/  @P1 BRA `(.L_x_24) ;  /* 0x0000000000041947 */ /* 0x000fea0003800000 */
[----:B------:R-:W-:Y:S01]  /*1be0*/  BPT.TRAP 0x1 ;  /* 0x000000040000795c */ /* 0x000fe20000300000 */
.L_x_24:
[----:B------:R-:W-:Y:S01]  /*1bf0*/  UIADD3 UR5, UR5, 0x1, URZ ;  /* 0x0000000105057890 */ /* 0x000fe2000fffe03f */
[C---:B------:R-:W-:Y:S01]  /*1c00*/  ISETP.GT.AND P2, PT, R0.reuse, 0x1, PT ;  /* 0x000000010000780c */ /* 0x040fe20003f44270 */
[----:B------:R-:W-:Y:S02]  /*1c10*/  VIADD R3, R3, 0x1 ;  /* 0x0000000103037836 */ /* 0x000fe40000000000 */
[----:B------:R-:W-:Y:S01]  /*1c20*/  UISETP.NE.AND UP0, UPT, UR5, 0x5, UPT ;  /* 0x000000050500788c */ /* 0x000fe2000bf05270 */
[----:B------:R-:W-:Y:S02]  /*1c30*/  VIADD R0, R0, 0xffffffff ;  /* 0xffffffff00007836 */ /* 0x000fe40000000000 */
[C---:B------:R-:W-:Y:S01]  /*1c40*/  ISETP.NE.AND P1, PT, R3.reuse, 0x5, PT ;  /* 0x000000050300780c */ /* 0x040fe20003f25270 */
[----:B------:R-:W-:Y:S02]  /*1c50*/  USEL UR6, URZ, 0x1, UP0 ;  /* 0x000000013f067887 */ /* 0x000fe40008000000 */
[----:B------:R-:W-:Y:S01]  /*1c60*/  USEL UR5, UR5, URZ, UP0 ;  /* 0x0000003f05057287 */ /* 0x000fe20008000000 */
[----:B------:R-:W-:-:S03]  /*1c70*/  SEL R3, R3, RZ, P1 ;  /* 0x000000ff03037207 */ /* 0x000fc60000800000 */
[----:B------:R-:W-:Y:S01]  /*1c80*/  LOP3.LUT R7, R7, UR6, RZ, 0x3c, !PT ;  /* 0x0000000607077c12 */ /* 0x000fe2000f8e3cff */
[----:B------:R-:W-:Y:S07]  /*1c90*/  @P2 BRA `(.L_x_25) ;  /* 0xfffffff8009c2947 */ /* 0x000fee000383ffff */
.L_x_18:
[----:B------:R-:W2:Y:S02]  /*1ca0*/  LDC R0, c[0x0][0x28c] ;  /* 0x0000a300ff007b82 */ /* 0x000ea40000000800 */
[----:B--2---:R-:W-:-:S13]  /*1cb0*/  ISETP.GE.AND P1, PT, R0, 0x1, PT ;  /* 0x000000010000780c */ /* 0x004fda0003f26270 */
[----:B------:R-:W-:Y:S05]  /*1cc0*/  @!P1 BRA `(.L_x_26) ;  /* 0x0000000000409947 */ /* 0x000fea0003800000 */
[----:B------:R-:W-:Y:S05]  /*1cd0*/  @!P0 BRA `(.L_x_27) ;  /* 0x0000000000048947 */ /* 0x000fea0003800000 */
[----:B------:R-:W-:Y:S01]  /*1ce0*/  BPT.TRAP 0x1 ;  /* 0x000000040000795c */ /* 0x000fe20000300000 */
.L_x_27:
[----:B------:R-:W-:Y:S01]  /*1cf0*/  UISETP.LT.AND UP0, UPT, UR40, 0x1, UPT ;  /* 0x000000012800788c */ /* 0x000fe2000bf01270 */
[----:B------:R-:W-:-:S03]  /*1d00*/  ISETP.GT.U32.AND P0, PT, R19, 0x1, PT ;  /* 0x000000011300780c */ /* 0x000fc60003f04070 */
[----:B------:R-:W-:-:S04]  /*1d10*/  USEL UR6, UR40, 0x1, UP0 ;  /* 0x0000000128067887 */ /* 0x000fc80008000000 */
[----:B------:R-:W-:-:S04]  /*1d20*/  UIADD3 UR6, UR39, UR40, -UR6 ;  /* 0x0000002827067290 */ /* 0x000fc8000fffe806 */
[----:B------:R-:W-:-:S04]  /*1d30*/  UIMAD.WIDE.U32 UR4, UR6, -0x33333333, URZ ;  /* 0xcccccccd060478a5 */ /* 0x000fc8000f8e003f */
[----:B------:R-:W-:-:S04]  /*1d40*/  USHF.R.U32.HI UR4, URZ, 0x2, UR5 ;  /* 0x000000023f047899 */ /* 0x000fc80008011605 */
[----:B------:R-:W-:-:S06]  /*1d50*/  UIMAD UR6, UR4, -0x5, UR6 ;  /* 0xfffffffb040678a4 */ /* 0x000fcc000f8e0206 */
[----:B------:R-:W-:-:S04]  /*1d60*/  IMAD.U32 R3, RZ, RZ, UR6 ;  /* 0x00000006ff037e24 */ /* 0x000fc8000f8e00ff */
[----:B------:R-:W-:-:S04]  /*1d70*/  IMAD R0, R3, 0x8, R6 ;  /* 0x0000000803007824 */ /* 0x000fc800078e0206 */
[----:B------:R-:W-:-:S05]  /*1d80*/  VIADD R0, R0, 0x28 ;  /* 0x0000002800007836 */ /* 0x000fca0000000000 */
[----:B------:R-:W-:-:S04]  /*1d90*/  PRMT R0, RZ, 0x654, R0 ;  /* 0x00000654ff007816 */ /* 0x000fc80000000000 */
[----:B------:R2:W-:Y:S01]  /*1da0*/  SYNCS.ARRIVE.TRANS64.RED.A1T0 RZ, [R0+URZ], RZ ;  /* 0x000000ff00ff79a7 */ /* 0x0005e2000810043f */
[----:B------:R-:W-:Y:S05]  /*1db0*/  @P0 BRA `(.L_x_26) ;  /* 0x0000000000040947 */ /* 0x000fea0003800000 */
[----:B------:R-:W-:Y:S01]  /*1dc0*/  BPT.TRAP 0x1 ;  /* 0x000000040000795c */ /* 0x000fe20000300000 */
.L_x_26:
[----:B------:R-:W3:Y:S01]  /*1dd0*/  LDC R6, c[0x0][0x288] ;  /* 0x0000a200ff067b82 */ /* 0x000ee20000000800 */
[--C-:B--2---:R-:W-:Y:S01]  /*1de0*/  SHF.R.U32.HI R0, RZ, 0x2, R18.reuse ;  /* 0x00000002ff007819 */ /* 0x104fe20000011612 */
[----:B------:R-:W-:Y:S01]  /*1df0*/  IMAD.SHL.U32 R91, R91, 0x40, RZ ;  /* 0x000000405b5b7824 */ /* 0x000fe200078e00ff */
[----:B01----:R-:W-:Y:S01]  /*1e00*/  LOP3.LUT R4, R18, 0x60, RZ, 0xc0, !PT ;  /* 0x0000006012047812 */ /* 0x003fe200078ec0ff */
[----:B------:R-:W-:Y:S01]  /*1e10*/  UIADD3 UR39, UR40, UR39, URZ ;  /* 0x0000002728277290 */ /* 0x000fe2000fffe03f */
[----:B------:R-:W-:Y:S01]  /*1e20*/  SHF.R.U32.HI R5, RZ, 0x7, R18 ;  /* 0x00000007ff057819 */ /* 0x000fe20000011612 */
[----:B------:R-:W-:Y:S01]  /*1e30*/  IMAD.SHL.U32 R9, R90, 0x100, RZ ;  /* 0x000001005a097824 */ /* 0x000fe200078e00ff */
[----:B------:R-:W-:Y:S01]  /*1e40*/  LOP3.LUT R3, R0, 0x7, RZ, 0xc0, !PT ;  /* 0x0000000700037812 */ /* 0x000fe200078ec0ff */
[----:B------:R-:W-:Y:S01]  /*1e50*/  UISETP.GT.U32.AND UP0, UPT, UR39, 0x4, UPT ;  /* 0x000000042700788c */ /* 0x000fe2000bf04070 */
[----:B------:R-:W-:Y:S01]  /*1e60*/  SHF.R.U32.HI R8, RZ, 0x1, R4 ;  /* 0x00000001ff087819 */ /* 0x000fe20000011604 */
[C---:B------:R-:W-:Y:S01]  /*1e70*/  IMAD.SHL.U32 R14, R18.reuse, 0x2, RZ ;  /* 0x00000002120e7824 */ /* 0x040fe200078e00ff */
[----:B------:R-:W-:Y:S01]  /*1e80*/  LOP3.LUT R0, R5, 0x1, RZ, 0xc0, !PT ;  /* 0x0000000105007812 */ /* 0x000fe200078ec0ff */
[----:B------:R-:W-:Y:S01]  /*1e90*/  ULDC UR7, c[0x0][0x284] ;  /* 0x0000a10000077ab9 */ /* 0x000fe20000000800 */
[----:B------:R-:W-:Y:S01]  /*1ea0*/  IADD3 R5, RZ, -R8, -R3 ;  /* 0x80000008ff057210 */ /* 0x000fe20007ffe803 */
[----:B------:R-:W-:Y:S01]  /*1eb0*/  UISETP.LT.U32.AND UP0, UPT, UR40, 0x5, UP0 ;  /* 0x000000052800788c */ /* 0x000fe20008701070 */
[----:B------:R-:W-:Y:S01]  /*1ec0*/  LOP3.LUT R4, R18, 0x3, RZ, 0xc0, !PT ;  /* 0x0000000312047812 */ /* 0x000fe200078ec0ff */
[----:B------:R-:W-:Y:S01]  /*1ed0*/  UISETP.GE.U32.AND UP1, UPT, UR40, 0x5, UPT ;  /* 0x000000052800788c */ /* 0x000fe2000bf26070 */
[----:B------:R-:W-:Y:S01]  /*1ee0*/  SHF.R.S32.HI R94, RZ, 0x1f, R89 ;  /* 0x0000001fff5e7819 */ /* 0x000fe20000011459 */
[C---:B------:R-:W-:Y:S01]  /*1ef0*/  IMAD.SHL.U32 R10, R0.reuse, 0x40, RZ ;  /* 0x00000040000a7824 */ /* 0x040fe200078e00ff */
[C---:B------:R-:W-:Y:S01]  /*1f00*/  LOP3.LUT R14, R91.reuse, 0x6, R14, 0xf8, !PT ;  /* 0x000000065b0e7812 */ /* 0x040fe200078ef80e */
[----:B------:R-:W-:Y:S01]  /*1f10*/  IMAD R100, R0, -0x40, R5 ;  /* 0xffffffc000647824 */ /* 0x000fe200078e0205 */
[----:B------:R-:W-:Y:S01]  /*1f20*/  ULDC.64 UR8, c[0x0][0x5d0] ;  /* 0x0001740000087ab9 */ /* 0x000fe20000000a00 */
[----:B------:R-:W-:Y:S01]  /*1f30*/  UIMAD.WIDE.U32 UR4, UR39, -0x33333333, URZ ;  /* 0xcccccccd270478a5 */ /* 0x000fe2000f8e003f */
[----:B------:R-:W-:Y:S01]  /*1f40*/  SHF.R.S32.HI R15, RZ, 0x1f, R14 ;  /* 0x0000001fff0f7819 */ /* 0x000fe2000001140e */
[----:B------:R-:W-:Y:S01]  /*1f50*/  USEL UR6, URZ, 0x1, !UP0 ;  /* 0x000000013f067887 */ /* 0x000fe2000c000000 */
[----:B---3--:R-:W-:Y:S01]  /*1f60*/  ISETP.GE.AND P0, PT, R91, R6, PT ;  /* 0x000000065b00720c */ /* 0x008fe20003f06270 */
[----:B------:R-:W-:Y:S01]  /*1f70*/  IMAD R0, R4, -0x2, R6 ;  /* 0xfffffffe04007824 */ /* 0x000fe200078e0206 */
[----:B------:R-:W-:Y:S01]  /*1f80*/  USHF.R.U32.HI UR4, URZ, 0x2, UR5 ;  /* 0x000000023f047899 */ /* 0x000fe20008011605 */
[----:B------:R-:W-:Y:S01]  /*1f90*/  IMAD R6, R94, UR8, RZ ;  /* 0x000000085e067c24 */ /* 0x000fe2000f8e02ff */
[----:B------:R-:W-:Y:S01]  /*1fa0*/  ISETP.GE.OR P0, PT, R9, UR7, P0 ;  /* 0x0000000709007c0c */ /* 0x000fe20008706670 */
[----:B------:R-:W-:Y:S01]  /*1fb0*/  IMAD.WIDE R4, R90, 0x100, RZ ;  /* 0x000001005a047825 */ /* 0x000fe200078e02ff */
[----:B------:R-:W-:Y:S01]  /*1fc0*/  ULOP3.LUT UR38, UR38, UR6, URZ, 0x3c, !UPT ;  /* 0x0000000626267292 */ /* 0x000fe2000f8e3c3f */
[----:B------:R-:W-:Y:S01]  /*1fd0*/  LOP3.LUT R3, R10, 0x40, R3, 0xe2, !PT ;  /* 0x000000400a037812 */ /* 0x000fe200078ee203 */
[----:B------:R-:W-:Y:S01]  /*1fe0*/  UIMAD UR39, UR4, -0x5, UR39 ;  /* 0xfffffffb042778a4 */ /* 0x000fe2000f8e0227 */
[C---:B------:R-:W-:Y:S01]  /*1ff0*/  IMAD R11, R89.reuse, UR9, R6 ;  /* 0x00000009590b7c24 */ /* 0x040fe2000f8e0206 */
[----:B------:R-:W-:Y:S01]  /*2000*/  @UP1 ULOP3.LUT UR38, UR38, 0x1, UR4, 0x78, !UPT ;  /* 0x0000000126261892 */ /* 0x000fe2000f8e7804 */
[----:B------:R-:W-:Y:S01]  /*2010*/  IMAD.WIDE.U32 R6, R89, UR8, R14 ;  /* 0x0000000859067c25 */ /* 0x000fe2000f8e000e */
[----:B------:R-:W-:-:S02]  /*2020*/  IADD3 R100, -R9, UR7, R100 ;  /* 0x0000000709647c10 */ /* 0x000fc4000fffe164 */
[----:B------:R-:W-:Y:S01]  /*2030*/  LOP3.LUT R103, R4, R3, R8, 0xfe, !PT ;  /* 0x0000000304677212 */ /* 0x000fe200078efe08 */
[----:B------:R-:W-:Y:S02]  /*2040*/  IMAD.IADD R3, R0, 0x1, -R91 ;  /* 0x0000000100037824 */ /* 0x000fe400078e0a5b */
[----:B------:R-:W-:Y:S02]  /*2050*/  IMAD.IADD R7, R7, 0x1, R11 ;  /* 0x0000000107077824 */ /* 0x000fe400078e020b */
[----:B------:R-:W-:Y:S01]  /*2060*/  IMAD.MOV.U32 R0, RZ, RZ, -0x1 ;  /* 0xffffffffff007424 */ /* 0x000fe200078e00ff */
[----:B------:R-:W-:Y:S06]  /*2070*/  @P0 BRA `(.L_x_28) ;  /* 0x0000003000f40947 */ /* 0x000fec0003800000 */
[----:B------:R-:W0:Y:S01]  /*2080*/  LDC.64 R20, c[0x0][0x5c8] ;  /* 0x00017200ff147b82 */ /* 0x000e220000000a00 */
[----:B------:R-:W-:Y:S01]  /*2090*/  ULDC.64 UR4, c[0x0][0x5c0] ;  /* 0x0001700000047ab9 */ /* 0x000fe20000000a00 */
[----:B------:R-:W-:Y:S01]  /*20a0*/  BSSY B0, `(.L_x_28) ;  /* 0x000033a000007945 */ /* 0x000fe20003800000 */
[-C--:B0-----:R-:W-:Y:S01]  /*20b0*/  IMAD R8, R5, R20.reuse, RZ ;  /* 0x0000001405087224 */ /* 0x081fe200078e02ff */
[----:B------:R-:W-:Y:S01]  /*20c0*/  SHF.L.U64.HI R13, R20, 0x7, R21 ;  /* 0x00000007140d7819 */ /* 0x000fe20000010215 */
[----:B------:R-:W-:-:S04]  /*20d0*/  IMAD.WIDE.U32 R6, R103, R20, R6 ;  /* 0x0000001467067225 */ /* 0x000fc800078e0006 */
[----:B------:R-:W-:Y:S01]  /*20e0*/  IMAD R9, R103, R21, R8 ;  /* 0x0000001567097224 */ /* 0x000fe200078e0208 */
[----:B------:R-:W-:Y:S01]  /*20f0*/  IADD3 R92, P0, R6, UR4, RZ ;  /* 0x00000004065c7c10 */ /* 0x000fe2000ff1e0ff */
[C---:B------:R-:W-:Y:S02]  /*2100*/  IMAD.SHL.U32 R11, R20.reuse, 0x80, RZ ;  /* 0x00000080140b7824 */ /* 0x040fe400078e00ff */
[----:B------:R-:W-:Y:S01]  /*2110*/  IMAD.IADD R9, R7, 0x1, R9 ;  /* 0x0000000107097824 */ /* 0x000fe200078e0209 */
[-C--:B------:R-:W-:Y:S02]  /*2120*/  LEA R6, P1, R20, R92.reuse, 0x3 ;  /* 0x0000005c14067211 */ /* 0x080fe400078218ff */
[----:B------:R-:W-:Y:S02]  /*2130*/  IADD3 R8, P2, R11, R92, RZ ;  /* 0x0000005c0b087210 */ /* 0x000fe40007f5e0ff */
[----:B------:R-:W-:Y:S02]  /*2140*/  IADD3.X R93, R9, UR5, RZ, P0, !PT ;  /* 0x00000005095d7c10 */ /* 0x000fe400087fe4ff */
[----:B-----5:R-:W-:-:S02]  /*2150*/  ISETP.NE.AND P0, PT, R23, RZ, PT ;  /* 0x000000ff1700720c */ /* 0x020fc40003f05270 */
[----:B------:R-:W-:Y:S01]  /*2160*/  LEA.HI.X R7, R20, R93, R21, 0x3, P1 ;  /* 0x0000005d14077211 */ /* 0x000fe200008f1c15 */
[----:B------:R-:W-:Y:S01]  /*2170*/  IMAD.X R9, R13, 0x1, R93, P2 ;  /* 0x000000010d097824 */ /* 0x000fe200010e065d */
[----:B------:R-:W-:-:S05]  /*2180*/  IADD3 R10, P1, R11, R6, RZ ;  /* 0x000000060b0a7210 */ /* 0x000fca0007f3e0ff */
[----:B------:R-:W-:-:S04]  /*2190*/  IMAD.X R11, R13, 0x1, R7, P1 ;  /* 0x000000010d0b7824 */ /* 0x000fc800008e0607 */
[----:B------:R-:W-:Y:S05]  /*21a0*/  @!P0 BRA `(.L_x_29) ;  /* 0x0000002400948947 */ /* 0x000fea0003800000 */
[----:B------:R-:W0:Y:S01]  /*21b0*/  LDC.64 R90, c[0x0][0x5b0] ;  /* 0x00016c00ff5a7b82 */ /* 0x000e220000000a00 */
[----:B------:R-:W-:Y:S01]  /*21c0*/  ULDC.64 UR4, c[0x0][0x5b8] ;  /* 0x00016e0000047ab9 */ /* 0x000fe20000000a00 */
[----:B------:R-:W-:Y:S01]  /*21d0*/  ISETP.GE.AND P0, PT, R100, 0x1, PT ;  /* 0x000000016400780c */ /* 0x000fe20003f06270 */
[----:B------:R-:W-:Y:S01]  /*21e0*/  IMAD R20, R94, UR4, RZ ;  /* 0x000000045e147c24 */ /* 0x000fe2000f8e02ff */
[----:B------:R-:W-:Y:S01]  /*21f0*/  BSSY B1, `(.L_x_30) ;  /* 0x0000010000017945 */ /* 0x000fe20003800000 */
[----:B------:R-:W-:Y:S01]  /*2200*/  IMAD.WIDE.U32 R14, R89, UR4, R14 ;  /* 0x00000004590e7c25 */ /* 0x000fe2000f8e000e */
[----:B------:R-:W-:Y:S02]  /*2210*/  ISETP.LT.OR P3, PT, R3, 0x1, !P0 ;  /* 0x000000010300780c */ /* 0x000fe40004761670 */
[----:B------:R-:W1:Y:S01]  /*2220*/  LDC.64 R12, c[0x0][0x5a8] ;  /* 0x00016a00ff0c7b82 */ /* 0x000e620000000a00 */
[----:B------:R-:W-:Y:S02]  /*2230*/  IMAD R21, R89, UR5, R20 ;  /* 0x0000000559157c24 */ /* 0x000fe4000f8e0214 */
[----:B------:R-:W-:-:S02]  /*2240*/  IMAD.MOV.U32 R20, RZ, RZ, R14 ;  /* 0x000000ffff147224 */ /* 0x000fc400078e000e */
[----:B------:R-:W-:Y:S02]  /*2250*/  IMAD.IADD R21, R15, 0x1, R21 ;  /* 0x000000010f157824 */ /* 0x000fe400078e0215 */
[-C--:B0-----:R-:W-:Y:S01]  /*2260*/  IMAD R96, R5, R90.reuse, RZ ;  /* 0x0000005a05607224 */ /* 0x081fe200078e02ff */
[----:B------:R-:W-:Y:S01]  /*2270*/  SHF.L.U64.HI R97, R90, 0x3, R91 ;  /* 0x000000035a617819 */ /* 0x000fe2000001025b */
[----:B------:R-:W-:-:S04]  /*2280*/  IMAD.WIDE.U32 R94, R103, R90, R20 ;  /* 0x0000005a675e7225 */ /* 0x000fc800078e0014 */
[----:B------:R-:W-:Y:S01]  /*2290*/  IMAD R101, R103, R91, R96 ;  /* 0x0000005b67657224 */ /* 0x000fe200078e0260 */
[----:B-1----:R-:W-:Y:S01]  /*22a0*/  IADD3 R94, P1, R94, R12, RZ ;  /* 0x0000000c5e5e7210 */ /* 0x002fe20007f3e0ff */
[----:B------:R-:W-:-:S03]  /*22b0*/  IMAD.SHL.U32 R96, R90, 0x8, RZ ;  /* 0x000000085a607824 */ /* 0x000fc600078e00ff */
[----:B------:R-:W-:Y:S01]  /*22c0*/  IADD3.X R95, R13, R95, R101, P1, !PT ;  /* 0x0000005f0d5f7210 */ /* 0x000fe20000ffe465 */
[----:B------:R-:W-:Y:S08]  /*22d0*/  @P3 BRA `(.L_x_31) ;  /* 0x0000000000043947 */ /* 0x000ff00003800000 */
[----:B------:R0:W5:Y:S02]  /*22e0*/  LDG.E.U8 R88, desc[UR36][R94.64] ;  /* 0x000000245e587981 */ /* 0x000164000c1e1100 */
.L_x_31:
[----:B------:R-:W-:Y:S05]  /*22f0*/  BSYNC B1 ;  /* 0x0000000000017941 */ /* 0x000fea0003800000 */
.L_x_30:
[----:B-----5:R-:W-:Y:S01]  /*2300*/  LOP3.LUT R89, R88, 0xffff, RZ, 0xc0, !PT ;  /* 0x0000ffff58597812 */ /* 0x020fe200078ec0ff */
[----:B------:R-:W-:Y:S01]  /*2310*/  IMAD.WIDE.U32 R98, R103, R90, R96 ;  /* 0x0000005a67627225 */ /* 0x000fe200078e0060 */
[----:B------:R-:W-:Y:S01]  /*2320*/  ISETP.LT.OR P4, PT, R3, 0x2, !P0 ;  /* 0x000000020300780c */ /* 0x000fe20004781670 */
[----:B------:R-:W-:Y:S01]  /*2330*/  BSSY B1, `(.L_x_32) ;  /* 0x000000e000017945 */ /* 0x000fe20003800000 */
[----:B------:R-:W-:Y:S01]  /*2340*/  PRMT R102, R89, 0x8880, RZ ;  /* 0x0000888059667816 */ /* 0x000fe200000000ff */
[----:B------:R-:W-:Y:S01]  /*2350*/  IMAD.IADD R99, R101, 0x1, R99 ;  /* 0x0000000165637824 */ /* 0x000fe200078e0263 */
[----:B------:R-:W-:Y:S02]  /*2360*/  IADD3 R98, P2, P5, R14, R12, R98 ;  /* 0x0000000c0e627210 */ /* 0x000fe40007d5e062 */
[----:B------:R-:W-:Y:S01]  /*2370*/  ISETP.GE.AND P1, PT, R100, 0x9, PT ;  /* 0x000000096400780c */ /* 0x000fe20003f26270 */
[----:B------:R-:W-:Y:S01]  /*2380*/  IMAD R89, R102, R23, RZ ;  /* 0x0000001766597224 */ /* 0x000fe200078e02ff */
[----:B------:R-:W-:-:S02]  /*2390*/  IADD3.X R99, R21, R13, R99, P2, P5 ;  /* 0x0000000d15637210 */ /* 0x000fc400017ea463 */
[----:B------:R-:W-:Y:S01]  /*23a0*/  ISETP.LT.OR P2, PT, R3, 0x1, !P1 ;  /* 0x000000010300780c */ /* 0x000fe20004f41670 */
[----:B------:R-:W-:-:S05]  /*23b0*/  @!P3 IMAD R101, R56, R22, R89 ;  /* 0x000000163865b224 */ /* 0x000fca00078e0259 */
[----:B------:R1:W-:Y:S01]  /*23c0*/  @!P3 STG.E.U8 desc[UR36][R92.64], R101 ;  /* 0x000000655c00b986 */ /* 0x0003e2000c101124 */
[----:B------:R-:W-:Y:S06]  /*23d0*/  @P4 BRA `(.L_x_33) ;  /* 0x00000000000c4947 */ /* 0x000fec0003800000 */
[----:B------:R-:W2:Y:S02]  /*23e0*/  LDG.E.U8 R88, desc[UR36][R94.64+0x1] ;  /* 0x000001245e587981 */ /* 0x000ea4000c1e1100 */
[----:B--2---:R-:W-:-:S05]  /*23f0*/  PRMT R56, R88, 0x8880, RZ ;  /* 0x0000888058387816 */ /* 0x004fca00000000ff */
[----:B------:R-:W-:-:S07]  /*2400*/  IMAD R89, R56, R23, RZ ;  /* 0x0000001738597224 */ /* 0x000fce00078e02ff */
.L_x_33:
[----:B------:R-:W-:Y:S05]  /*2410*/  BSYNC B1 ;  /* 0x0000000000017941 */ /* 0x000fea0003800000 */
.L_x_32:
[----:B------:R-:W-:Y:S01]  /*2420*/  @!P4 IMAD R57, R57, R22, R89 ;  /* 0x000000163939c224 */ /* 0x000fe200078e0259 */
[----:B------:R-:W-:Y:S04]  /*2430*/  BSSY B1, `(.L_x_34) ;  /* 0x0000006000017945 */ /* 0x000fe80003800000 */
[----:B------:R2:W-:Y:S01]  /*2440*/  @!P4 STG.E.U8 desc[UR36][R92.64+0x1], R57 ;  /* 0x000001395c00c986 */ /* 0x0005e2000c101124 */
[----:B------:R-:W-:Y:S05]  /*2450*/  @P2 BRA `(.L_x_35) ;  /* 0x00000000000c2947 */ /* 0x000fea0003800000 */
[----:B------:R-:W3:Y:S02]  /*2460*/  LDG.E.U8 R88, desc[UR36][R98.64] ;  /* 0x0000002462587981 */ /* 0x000ee4000c1e1100 */
[----:B---3--:R-:W-:-:S05]  /*2470*/  PRMT R56, R88, 0x8880, RZ ;  /* 0x0000888058387816 */ /* 0x008fca00000000ff */
[----:B------:R-:W-:-:S07]  /*2480*/  IMAD R89, R56, R23, RZ ;  /* 0x0000001738597224 */ /* 0x000fce00078e02ff */
.L_x_35:
[----:B------:R-:W-:Y:S05]  /*2490*/  BSYNC B1 ;  /* 0x0000000000017941 */ /* 0x000fea0003800000 */
.L_x_34:
[C---:B------:R-:W-:Y:S01]  /*24a0*/  ISETP.LT.OR P4, PT, R3.reuse, 0x2, !P1 ;  /* 0x000000020300780c */ /* 0x040fe20004f81670 */
[----:B--2---:R-:W-:Y:S01]  /*24b0*/  @!P2 IMAD R57, R58, R22, R89 ;  /* 0x000000163a39a224 */ /* 0x004fe200078e0259 */
[----:B------:R-:W-:Y:S01]  /*24c0*/  BSSY B1, `(.L_x_36) ;  /* 0x0000009000017945 */ /* 0x000fe20003800000 */
[C---:B------:R-:W-:Y:S02]  /*24d0*/  ISETP.LT.OR P3, PT, R3.reuse, 0x9, !P0 ;  /* 0x000000090300780c */ /* 0x040fe40004761670 */
[C---:B------:R-:W-:Y:S01]  /*24e0*/  ISETP.LT.OR P5, PT, R3.reuse, 0xa, !P0 ;  /* 0x0000000a0300780c */ /* 0x040fe200047a1670 */
[----:B------:R2:W-:Y:S01]  /*24f0*/  @!P2 STG.E.U8 desc[UR36][R6.64], R57 ;  /* 0x000000390600a986 */ /* 0x0005e2000c101124 */
[----:B------:R-:W-:-:S06]  /*2500*/  ISETP.LT.OR P2, PT, R3, 0x9, !P1 ;  /* 0x000000090300780c */ /* 0x000fcc0004f41670 */
[----:B------:R-:W-:Y:S07]  /*2510*/  @P4 BRA `(.L_x_37) ;  /* 0x00000000000c4947 */ /* 0x000fee0003800000 */
[----:B------:R-:W3:Y:S02]  /*2520*/  LDG.E.U8 R88, desc[UR36][R98.64+0x1] ;  /* 0x0000012462587981 */ /* 0x000ee4000c1e1100 */
[----:B---3--:R-:W-:-:S05]  /*2530*/  PRMT R56, R88, 0x8880, RZ ;  /* 0x0000888058387816 */ /* 0x008fca00000000ff */
[----:B------:R-:W-:-:S07]  /*2540*/  IMAD R89, R56, R23, RZ ;  /* 0x0000001738597224 */ /* 0x000fce00078e02ff */
.L_x_37:
[----:B------:R-:W-:Y:S05]  /*2550*/  BSYNC B1 ;  /* 0x0000000000017941 */ /* 0x000fea0003800000 */
.L_x_36:
[----:B------:R-:W-:Y:S01]  /*2560*/  @!P4 IMAD R59, R59, R22, R89 ;  /* 0x000000163b3bc224 */ /* 0x000fe200078e0259 */
[----:B------:R-:W-:Y:S04]  /*2570*/  BSSY B1, `(.L_x_38) ;  /* 0x0000006000017945 */ /* 0x000fe80003800000 */
[----:B------:R3:W-:Y:S01]  /*2580*/  @!P4 STG.E.U8 desc[UR36][R6.64+0x1], R59 ;  /* 0x0000013b0600c986 */ /* 0x0007e2000c101124 */
[----:B------:R-:W-:Y:S05]  /*2590*/  @P3 BRA `(.L_x_39) ;  /* 0x00000000000c3947 */ /* 0x000fea0003800000 */
[----:B------:R-:W4:Y:S02]  /*25a0*/  LDG.E.U8 R88, desc[UR36][R94.64+0x8] ;  /* 0x000008245e587981 */ /* 0x000f24000c1e1100 */
[----:B----4-:R-:W-:-:S05]  /*25b0*/  PRMT R56, R88, 0x8880, RZ ;  /* 0x0000888058387816 */ /* 0x010fca00000000ff */
[----:B------:R-:W-:-:S07]  /*25c0*/  IMAD R89, R56, R23, RZ ;  /* 0x0000001738597224 */ /* 0x000fce00078e02ff */
.L_x_39:
[----:B------:R-:W-:Y:S05]  /*25d0*/  BSYNC B1 ;  /* 0x0000000000017941 */ /* 0x000fea0003800000 */
.L_x_38:
[----:B--2---:R-:W-:Y:S01]  /*25e0*/  @!P3 IMAD R57, R60, R22, R89 ;  /* 0x000000163c39b224 */ /* 0x004fe200078e0259 */
[----:B------:R-:W-:Y:S04]  /*25f0*/  BSSY B1, `(.L_x_40) ;  /* 0x0000006000017945 */ /* 0x000fe80003800000 */
[----:B------:R2:W-:Y:S01]  /*2600*/  @!P3 STG.E.U8 desc[UR36][R92.64+0x8], R57 ;  /* 0x000008395c00b986 */ /* 0x0005e2000c101124 */
[----:B------:R-:W-:Y:S05]  /*2610*/  @P5 BRA `(.L_x_41) ;  /* 0x00000000000c5947 */ /* 0x000fea0003800000 */
[----:B------:R-:W4:Y:S02]  /*2620*/  LDG.E.U8 R88, desc[UR36][R94.64+0x9] ;  /* 0x000009245e587981 */ /* 0x000f24000c1e1100 */
[----:B----4-:R-:W-:-:S05]  /*2630*/  PRMT R56, R88, 0x8880, RZ ;  /* 0x0000888058387816 */ /* 0x010fca00000000ff */
[----:B------:R-:W-:-:S07]  /*2640*/  IMAD R89, R56, R23, RZ ;  /* 0x0000001738597224 */ /* 0x000fce00078e02ff */
.L_x_41:
[----:B------:R-:W-:Y:S05]  /*2650*/  BSYNC B1 ;  /* 0x0000000000017941 */ /* 0x000fea0003800000 */
.L_x_40:
[----:B------:R-:W-:Y:S01]  /*2660*/  @!P5 IMAD R61, R61, R22, R89 ;  /* 0x000000163d3dd224 */ /* 0x000fe200078e0259 */
[----:B------:R-:W-:Y:S04]  /*2670*/  BSSY B1, `(.L_x_42) ;  /* 0x0000006000017945 */ /* 0x000fe80003800000 */
[----:B------:R4:W-:Y:S01]  /*2680*/  @!P5 STG.E.U8 desc[UR36][R92.64+0x9], R61 ;  /* 0x0000093d5c00d986 */ /* 0x0009e2000c101124 */
[----:B------:R-:W-:Y:S05]  /*2690*/  @P2 BRA `(.L_x_43) ;  /* 0x00000000000c2947 */ /* 0x000fea0003800000 */
[----:B------:R-:W5:Y:S02]  /*26a0*/  LDG.E.U8 R88, desc[UR36][R98.64+0x8] ;  /* 0x0000082462587981 */ /* 0x000f64000c1e1100 */
[----:B-----5:R-:W-:-:S05]  /*26b0*/  PRMT R56, R88, 0x8880, RZ ;  /* 0x0000888058387816 */ /* 0x020fca00000000ff */
[----:B------:R-:W-:-:S07]  /*26c0*/  IMAD R89, R56, R23, RZ ;  /* 0x0000001738597224 */ /* 0x000fce00078e02ff */
.L_x_43:
[----:B------:R-:W-:Y:S05]  /*26d0*/  BSYNC B1 ;  /* 0x0000000000017941 */ /* 0x000fea0003800000 */
.L_x_42:
        /* <DEDUP_REMOVED lines=8> */
[----:B------:R-:W5:Y:S02]  /*2760*/  LDG.E.U8 R88, desc[UR36][R98.64+0x9] ;  /* 0x0000092462587981 */ /* 0x000f64000c1e1100 */
[----:B-----5:R-:W-:-:S05]  /*2770*/  PRMT R56, R88, 0x8880, RZ ;  /* 0x0000888058387816 */ /* 0x020fca00000000ff */
[----:B------:R-:W-:-:S07]  /*2780*/  IMAD R89, R56, R23, RZ ;  /* 0x0000001738597224 */ /* 0x000fce00078e02ff */
.L_x_45:
[----:B------:R-:W-:Y:S05]  /*2790*/  BSYNC B1 ;  /* 0x0000000000017941 */ /* 0x000fea0003800000 */
.L_x_44:
[----:B------:R-:W-:Y:S01]  /*27a0*/  @!P4 IMAD R63, R63, R22, R89 ;  /* 0x000000163f3fc224 */ /* 0x000fe200078e0259 */
[----:B------:R-:W-:Y:S04]  /*27b0*/  BSSY B1, `(.L_x_46) ;  /* 0x0000006000017945 */ /* 0x000fe80003800000 */
[----:B------:R0:W-:Y:S01]  /*27c0*/  @!P4 STG.E.U8 desc[UR36][R6.64+0x9], R63 ;  /* 0x0000093f0600c986 */ /* 0x0001e2000c101124 */
[----:B------:R-:W-:Y:S05]  /*27d0*/  @P3 BRA `(.L_x_47) ;  /* 0x00000000000c3947 */ /* 0x000fea0003800000 */
[----:B------:R-:W5:Y:S02]  /*27e0*/  LDG.E.U8 R88, desc[UR36][R94.64+0x10] ;  /* 0x000010245e587981 */ /* 0x000f64000c1e1100 */
[----:B-----5:R-:W-:-:S05]  /*27f0*/  PRMT R56, R88, 0x8880, RZ ;  /* 0x0000888058387816 */ /* 0x020fca00000000ff */
[----:B------:R-:W-:-:S07]  /*2800*/  IMAD R89, R56, R23, RZ ;  /* 0x0000001738597224 */ /* 0x000fce00078e02ff */
.L_x_47:
[----:B------:R-:W-:Y:S05]  /*2810*/  BSYNC B1 ;  /* 0x0000000000017941 */ /* 0x000fea0003800000 */
.L_x_46:
[----:B--2---:R-:W-:Y:S01]  /*2820*/  @!P3 IMAD R57, R64, R22, R89 ;  /* 0x000000164039b224 */ /* 0x004fe200078e0259 */
[----:B------:R-:W-:Y:S04]  /*2830*/  BSSY B1, `(.L_x_48) ;  /* 0x0000006000017945 */ /* 0x000fe80003800000 */
[----:B------:R2:W-:Y:S01]  /*2840*/  @!P3 STG.E.U8 desc[UR36][R92.64+0x10], R57 ;  /* 0x000010395c00b986 */ /* 0x0005e2000c101124 */
[----:B------:R-:W-:Y:S05]  /*2850*/  @P5 BRA `(.L_x_49) ;  /* 0x00000000000c5947 */ /* 0x000fea0003800000 */
[----:B------:R-:W5:Y:S02]  /*2860*/  LDG.E.U8 R88, desc[UR36][R94.64+0x11] ;  /* 0x000011245e587981 */ /* 0x000f64000c1e1100 */
[----:B-----5:R-:W-:-:S05]  /*2870*/  PRMT R56, R88, 0x8880, RZ ;  /* 0x0000888058387816 */ /* 0x020fca00000000ff */
[----:B------:R-:W-:-:S07]  /*2880*/  IMAD R89, R56, R23, RZ ;  /* 0x0000001738597224 */ /* 0x000fce00078e02ff */
.L_x_49:
[----:B------:R-:W-:Y:S05]  /*2890*/  BSYNC B1 ;  /* 0x0000000000017941 */ /* 0x000fea0003800000 */
.L_x_48:
[----:B------:R-:W-:Y:S01]  /*28a0*/  @!P5 IMAD R65, R65, R22, R89 ;  /* 0x000000164141d224 */ /* 0x000fe200078e0259 */
[----:B------:R-:W-:Y:S04]  /*28b0*/  BSSY B1, `(.L_x_50) ;  /* 0x0000006000017945 */ /* 0x000fe80003800000 */
[----:B------:R0:W-:Y:S01]  /*28c0*/  @!P5 STG.E.U8 desc[UR36][R92.64+0x11], R65 ;  /* 0x000011415c00d986 */ /* 0x0001e2000c101124 */
[----:B------:R-:W-:Y:S05]  /*28d0*/  @P2 BRA `(.L_x_51) ;  /* 0x00000000000c2947 */ /* 0x000fea0003800000 */
[----:B------:R-:W5:Y:S02]  /*28e0*/  LDG.E.U8 R88, desc[UR36][R98.64+0x10] ;  /* 0x0000102462587981 */ /* 0x000f64000c1e1100 */
[----:B-----5:R-:W-:-:S05]  /*28f0*/  PRMT R56, R88, 0x8880, RZ ;  /* 0x0000888058387816 */ /* 0x020fca00000000ff */
[----:B------:R-:W-:-:S07]  /*2900*/  IMAD R89, R56, R23, RZ ;  /* 0x0000001738597224 */ /* 0x000fce00078e02ff */
.L_x_51:
[----:B------:R-:W-:Y:S05]  /*2910*/  BSYNC B1 ;  /* 0x0000000000017941 */ /* 0x000fea0003800000 */
.L_x_50:
        /* <DEDUP_REMOVED lines=11> */
.L_x_53:
[----:B------:R-:W-:Y:S05]  /*29d0*/  BSYNC B1 ;  /* 0x0000000000017941 */ /* 0x000fea0003800000 */
.L_x_52:
[----:B------:R-:W-:Y:S01]  /*29e0*/  @!P4 IMAD R67, R67, R22, R89 ;  /* 0x000000164343c224 */ /* 0x000fe200078e0259 */
[----:B------:R-:W-:Y:S04]  /*29f0*/  BSSY B1, `(.L_x_54) ;  /* 0x0000006000017945 */ /* 0x000fe80003800000 */
[----:B------:R0:W-:Y:S01]  /*2a00*/  @!P4 STG.E.U8 desc[UR36][R6.64+0x11], R67 ;  /* 0x000011430600c986 */ /* 0x0001e2000c101124 */
[----:B------:R-:W-:Y:S05]  /*2a10*/  @P3 BRA `(.L_x_55) ;  /* 0x00000000000c3947 */ /* 0x000fea0003800000 */
[----:B------:R-:W5:Y:S02]  /*2a20*/  LDG.E.U8 R88, desc[UR36][R94.64+0x18] ;  /* 0x000018245e587981 */ /* 0x000f64000c1e1100 */
[----:B-----5:R-:W-:-:S05]  /*2a30*/  PRMT R56, R88, 0x8880, RZ ;  /* 0x0000888058387816 */ /* 0x020fca00000000ff */
[----:B------:R-:W-:-:S07]  /*2a40*/  IMAD R89, R56, R23, RZ ;  /* 0x0000001738597224 */ /* 0x000fce00078e02ff */
.L_x_55:
[----:B------:R-:W-:Y:S05]  /*2a50*/  BSYNC B1 ;  /* 0x0000000000017941 */ /* 0x000fea0003800000 */
.L_x_54:
[----:B--2---:R-:W-:Y:S01]  /*2a60*/  @!P3 IMAD R57, R68, R22, R89 ;  /* 0x000000164439b224 */ /* 0x004fe200078e0259 */
[----:B------:R-:W-:Y:S04]  /*2a70*/  BSSY B1, `(.L_x_56) ;  /* 0x0000006000017945 */ /* 0x000fe80003800000 */
[----:B------:R2:W-:Y:S01]  /*2a80*/  @!P3 STG.E.U8 desc[UR36][R92.64+0x18], R57 ;  /* 0x000018395c00b986 */ /* 0x0005e2000c101124 */
[----:B------:R-:W-:Y:S05]  /*2a90*/  @P5 BRA `(.L_x_57) ;  /* 0x00000000000c5947 */ /* 0x000fea0003800000 */
[----:B------:R-:W5:Y:S02]  /*2aa0*/  LDG.E.U8 R88, desc[UR36][R94.64+0x19] ;  /* 0x000019245e587981 */ /* 0x000f64000c1e1100 */
[----:B-----5:R-:W-:-:S05]  /*2ab0*/  PRMT R56, R88, 0x8880, RZ ;  /* 0x0000888058387816 */ /* 0x020fca00000000ff */
[----:B------:R-:W-:-:S07]  /*2ac0*/  IMAD R89, R56, R23, RZ ;  /* 0x0000001738597224 */ /* 0x000fce00078e02ff */
.L_x_57:
[----:B------:R-:W-:Y:S05]  /*2ad0*/  BSYNC B1 ;  /* 0x0000000000017941 */ /* 0x000fea0003800000 */
.L_x_56:
[----:B------:R-:W-:Y:S01]  /*2ae0*/  @!P5 IMAD R69, R69, R22, R89 ;  /* 0x000000164545d224 */ /* 0x000fe200078e0259 */
[----:B------:R-:W-:Y:S04]  /*2af0*/  BSSY B1, `(.L_x_58) ;  /* 0x0000006000017945 */ /* 0x000fe80003800000 */
[----:B------:R0:W-:Y:S01]  /*2b00*/  @!P5 STG.E.U8 desc[UR36][R92.64+0x19], R69 ;  /* 0x000019455c00d986 */ /* 0x0001e2000c101124 */
[----:B------:R-:W-:Y:S05]  /*2b10*/  @P2 BRA `(.L_x_59) ;  /* 0x00000000000c2947 */ /* 0x000fea0003800000 */
[----:B------:R-:W5:Y:S02]  /*2b20*/  LDG.E.U8 R88, desc[UR36][R98.64+0x18] ;  /* 0x0000182462587981 */ /* 0x000f64000c1e1100 */
[----:B-----5:R-:W-:-:S05]  /*2b30*/  PRMT R56, R88, 0x8880, RZ ;  /* 0x0000888058387816 */ /* 0x020fca00000000ff */
[----:B------:R-:W-:-:S07]  /*2b40*/  IMAD R89, R56, R23, RZ ;  /* 0x0000001738597224 */ /* 0x000fce00078e02ff */
.L_x_59:
[----:B------:R-:W-:Y:S05]  /*2b50*/  BSYNC B1 ;  /* 0x0000000000017941 */ /* 0x000fea0003800000 */
.L_x_58:
        /* <DEDUP_REMOVED lines=11> */
.L_x_61:
[----:B------:R-:W-:Y:S05]  /*2c10*/  BSYNC B1 ;  /* 0x0000000000017941 */ /* 0x000fea0003800000 */
.L_x_60:
[----:B------:R-:W-:Y:S01]  /*2c20*/  @!P4 IMAD R71, R71, R22, R89 ;  /* 0x000000164747c224 */ /* 0x000fe200078e0259 */
[----:B------:R-:W-:Y:S04]  /*2c30*/  BSSY B1, `(.L_x_62) ;  /* 0x0000006000017945 */ /* 0x000fe80003800000 */
[----:B------:R0:W-:Y:S01]  /*2c40*/  @!P4 STG.E.U8 desc[UR36][R6.64+0x19], R71 ;  /* 0x000019470600c986 */ /* 0x0001e2000c101124 */
[----:B------:R-:W-:Y:S05]  /*2c50*/  @P3 BRA `(.L_x_63) ;  /* 0x00000000000c3947 */ /* 0x000fea0003800000 */
[----:B------:R-:W5:Y:S02]  /*2c60*/  LDG.E.U8 R88, desc[UR36][R94.64+0x20] ;  /* 0x000020245e587981 */ /* 0x000f64000c1e1100 */
[----:B-----5:R-:W-:-:S05]  /*2c70*/  PRMT R56, R88, 0x8880, RZ ;  /* 0x0000888058387816 */ /* 0x020fca00000000ff */
[----:B------:R-:W-:-:S07]  /*2c80*/  IMAD R89, R56, R23, RZ ;  /* 0x0000001738597224 */ /* 0x000fce00078e02ff */
.L_x_63:
[----:B------:R-:W-:Y:S05]  /*2c90*/  BSYNC B1 ;  /* 0x0000000000017941 */ /* 0x000fea0003800000 */
.L_x_62:
[----:B--2---:R-:W-:Y:S01]  /*2ca0*/  @!P3 IMAD R57, R72, R22, R89 ;  /* 0x000000164839b224 */ /* 0x004fe200078e0259 */
[----:B------:R-:W-:Y:S04]  /*2cb0*/  BSSY B1, `(.L_x_64) ;  /* 0x0000006000017945 */ /* 0x000fe80003800000 */
[----:B------:R2:W-:Y:S01]  /*2cc0*/  @!P3 STG.E.U8 desc[UR36][R92.64+0x20], R57 ;  /* 0x000020395c00b986 */ /* 0x0005e2000c101124 */
[----:B------:R-:W-:Y:S05]  /*2cd0*/  @P5 BRA `(.L_x_65) ;  /* 0x00000000000c5947 */ /* 0x000fea0003800000 */
[----:B------:R-:W5:Y:S02]  /*2ce0*/  LDG.E.U8 R88, desc[UR36][R94.64+0x21] ;  /* 0x000021245e587981 */ /* 0x000f64000c1e1100 */
[----:B-----5:R-:W-:-:S05]  /*2cf0*/  PRMT R56, R88, 0x8880, RZ ;  /* 0x0000888058387816 */ /* 0x020fca00000000ff */
[----:B------:R-:W-:-:S07]  /*2d00*/  IMAD R89, R56, R23, RZ ;  /* 0x0000001738597224 */ /* 0x000fce00078e02ff */
.L_x_65:
[----:B------:R-:W-:Y:S05]  /*2d10*/  BSYNC B1 ;  /* 0x0000000000017941 */ /* 0x000fea0003800000 */
.L_x_64:
[----:B------:R-:W-:Y:S01]  /*2d20*/  @!P5 IMAD R73, R73, R22, R89 ;  /* 0x000000164949d224 */ /* 0x000fe200078e0259 */
[----:B------:R-:W-:Y:S04]  /*2d30*/  BSSY B1, `(.L_x_66) ;  /* 0x0000006000017945 */ /* 0x000fe80003800000 */
[----:B------:R0:W-:Y:S01]  /*2d40*/  @!P5 STG.E.U8 desc[UR36][R92.64+0x21], R73 ;  /* 0x000021495c00d986 */ /* 0x0001e2000c101124 */
[----:B------:R-:W-:Y:S05]  /*2d50*/  @P2 BRA `(.L_x_67) ;  /* 0x00000000000c2947 */ /* 0x000fea0003800000 */
[----:B------:R-:W5:Y:S02]  /*2d60*/  LDG.E.U8 R88, desc[UR36][R98.64+0x20] ;  /* 0x0000202462587981 */ /* 0x000f64000c1e1100 */
[----:B-----5:R-:W-:-:S05]  /*2d70*/  PRMT R56, R88, 0x8880, RZ ;  /* 0x0000888058387816 */ /* 0x020fca00000000ff */
[----:B------:R-:W-:-:S07]  /*2d80*/  IMAD R89, R56, R23, RZ ;  /* 0x0000001738597224 */ /* 0x000fce00078e02ff */
.L_x_67:
[----:B------:R-:W-:Y:S05]  /*2d90*/  BSYNC B1 ;  /* 0x0000000000017941 */ /* 0x000fea0003800000 */
.L_x_66:
        /* <DEDUP_REMOVED lines=11> */
.L_x_69:
[----:B------:R-:W-:Y:S05]  /*2e50*/  BSYNC B1 ;  /* 0x0000000000017941 */ /* 0x000fea0003800000 */
.L_x_68:
[----:B------:R-:W-:Y:S01]  /*2e60*/  @!P4 IMAD R75, R75, R22, R89 ;  /* 0x000000164b4bc224 */ /* 0x000fe200078e0259 */
[----:B------:R-:W-:Y:S04]  /*2e70*/  BSSY B1, `(.L_x_70) ;  /* 0x0000006000017945 */ /* 0x000fe80003800000 */
[----:B------:R0:W-:Y:S01]  /*2e80*/  @!P4 STG.E.U8 desc[UR36][R6.64+0x21], R75 ;  /* 0x0000214b0600c986 */ /* 0x0001e2000c101124 */
[----:B------:R-:W-:Y:S05]  /*2e90*/  @P3 BRA `(.L_x_71) ;  /* 0x00000000000c3947 */ /* 0x000fea0003800000 */
[----:B------:R-:W5:Y:S02]  /*2ea0*/  LDG.E.U8 R88, desc[UR36][R94.64+0x28] ;  /* 0x000028245e587981 */ /* 0x000f64000c1e1100 */
[----:B-----5:R-:W-:-:S05]  /*2eb0*/  PRMT R56, R88, 0x8880, RZ ;  /* 0x0000888058387816 */ /* 0x020fca00000000ff */
[----:B------:R-:W-:-:S07]  /*2ec0*/  IMAD R89, R56, R23, RZ ;  /* 0x0000001738597224 */ /* 0x000fce00078e02ff */
.L_x_71:
[----:B------:R-:W-:Y:S05]  /*2ed0*/  BSYNC B1 ;  /* 0x0000000000017941 */ /* 0x000fea0003800000 */
.L_x_70:
[----:B--2---:R-:W-:Y:S01]  /*2ee0*/  @!P3 IMAD R57, R76, R22, R89 ;  /* 0x000000164c39b224 */ /* 0x004fe200078e0259 */
[----:B------:R-:W-:Y:S04]  /*2ef0*/  BSSY B1, `(.L_x_72) ;  /* 0x0000006000017945 */ /* 0x000fe80003800000 */
[----:B------:R2:W-:Y:S01]  /*2f00*/  @!P3 STG.E.U8 desc[UR36][R92.64+0x28], R57 ;  /* 0x000028395c00b986 */ /* 0x0005e2000c101124 */
[----:B------:R-:W-:Y:S05]  /*2f10*/  @P5 BRA `(.L_x_73) ;  /* 0x00000000000c5947 */ /* 0x000fea0003800000 */
[----:B------:R-:W5:Y:S02]  /*2f20*/  LDG.E.U8 R88, desc[UR36][R94.64+0x29] ;  /* 0x000029245e587981 */ /* 0x000f64000c1e1100 */
[----:B-----5:R-:W-:-:S05]  /*2f30*/  PRMT R56, R88, 0x8880, RZ ;  /* 0x0000888058387816 */ /* 0x020fca00000000ff */
[----:B------:R-:W-:-:S07]  /*2f40*/  IMAD R89, R56, R23, RZ ;  /* 0x0000001738597224 */ /* 0x000fce00078e02ff */
.L_x_73:
[----:B------:R-:W-:Y:S05]  /*2f50*/  BSYNC B1 ;  /* 0x0000000000017941 */ /* 0x000fea0003800000 */
.L_x_72:
[----:B------:R-:W-:Y:S01]  /*2f60*/  @!P5 IMAD R77, R77, R22, R89 ;  /* 0x000000164d4dd224 */ /* 0x000fe200078e0259 */
[----:B------:R-:W-:Y:S04]  /*2f70*/  BSSY B1, `(.L_x_74) ;  /* 0x0000006000017945 */ /* 0x000fe80003800000 */
[----:B------:R0:W-:Y:S01]  /*2f80*/  @!P5 STG.E.U8 desc[UR36][R92.64+0x29], R77 ;  /* 0x0000294d5c00d986 */ /* 0x0001e2000c101124 */
[----:B------:R-:W-:Y:S05]  /*2f90*/  @P2 BRA `(.L_x_75) ;  /* 0x00000000000c2947 */ /* 0x000fea0003800000 */
[----:B------:R-:W5:Y:S02]  /*2fa0*/  LDG.E.U8 R88, desc[UR36][R98.64+0x28] ;  /* 0x0000282462587981 */ /* 0x000f64000c1e1100 */
[----:B-----5:R-:W-:-:S05]  /*2fb0*/  PRMT R56, R88, 0x8880, RZ ;  /* 0x0000888058387816 */ /* 0x020fca00000000ff */
[----:B------:R-:W-:-:S07]  /*2fc0*/  IMAD R89, R56, R23, RZ ;  /* 0x0000001738597224 */ /* 0x000fce00078e02ff */
.L_x_75:
[----:B------:R-:W-:Y:S05]  /*2fd0*/  BSYNC B1 ;  /* 0x0000000000017941 */ /* 0x000fea0003800000 */
.L_x_74:
        /* <DEDUP_REMOVED lines=11> */
.L_x_77:
[----:B------:R-:W-:Y:S05]  /*3090*/  BSYNC B1 ;  /* 0x0000000000017941 */ /* 0x000fea0003800000 */
.L_x_76:
[----:B------:R-:W-:Y:S01]  /*30a0*/  @!P4 IMAD R79, R79, R22, R89 ;  /* 0x000000164f4fc224 */ /* 0x000fe200078e0259 */
[----:B------:R-:W-:Y:S04]  /*30b0*/  BSSY B1, `(.L_x_78) ;  /* 0x0000006000017945 */ /* 0x000fe80003800000 */
[----:B------:R0:W-:Y:S01]  /*30c0*/  @!P4 STG.E.U8 desc[UR36][R6.64+0x29], R79 ;  /* 0x0000294f0600c986 */ /* 0x0001e2000c101124 */
[----:B------:R-:W-:Y:S05]  /*30d0*/  @P3 BRA `(.L_x_79) ;  /* 0x00000000000c3947 */ /* 0x000fea0003800000 */
[----:B------:R-:W5:Y:S02]  /*30e0*/  LDG.E.U8 R88, desc[UR36][R94.64+0x30] ;  /* 0x000030245e587981 */ /* 0x000f64000c1e1100 */
[----:B-----5:R-:W-:-:S05]  /*30f0*/  PRMT R56, R88, 0x8880, RZ ;  /* 0x0000888058387816 */ /* 0x020fca00000000ff */
[----:B------:R-:W-:-:S07]  /*3100*/  IMAD R89, R56, R23, RZ ;  /* 0x0000001738597224 */ /* 0x000fce00078e02ff */
.L_x_79:
[----:B------:R-:W-:Y:S05]  /*3110*/  BSYNC B1 ;  /* 0x0000000000017941 */ /* 0x000fea0003800000 */
.L_x_78:
[----:B--2---:R-:W-:Y:S01]  /*3120*/  @!P3 IMAD R57, R80, R22, R89 ;  /* 0x000000165039b224 */ /* 0x004fe200078e0259 */
[----:B------:R-:W-:Y:S04]  /*3130*/  BSSY B1, `(.L_x_80) ;  /* 0x0000006000017945 */ /* 0x000fe80003800000 */
[----:B------:R2:W-:Y:S01]  /*3140*/  @!P3 STG.E.U8 desc[UR36][R92.64+0x30], R57 ;  /* 0x000030395c00b986 */ /* 0x0005e2000c101124 */
[----:B------:R-:W-:Y:S05]  /*3150*/  @P5 BRA `(.L_x_81) ;  /* 0x00000000000c5947 */ /* 0x000fea0003800000 */
[----:B------:R-:W5:Y:S02]  /*3160*/  LDG.E.U8 R88, desc[UR36][R94.64+0x31] ;  /* 0x000031245e587981 */ /* 0x000f64000c1e1100 */
[----:B-----5:R-:W-:-:S05]  /*3170*/  PRMT R56, R88, 0x8880, RZ ;  /* 0x0000888058387816 */ /* 0x020fca00000000ff */
[----:B------:R-:W-:-:S07]  /*3180*/  IMAD R89, R56, R23, RZ ;  /* 0x0000001738597224 */ /* 0x000fce00078e02ff */
.L_x_81:
[----:B------:R-:W-:Y:S05]  /*3190*/  BSYNC B1 ;  /* 0x0000000000017941 */ /* 0x000fea0003800000 */
.L_x_80:
[----:B------:R-:W-:Y:S01]  /*31a0*/  @!P5 IMAD R81, R81, R22, R89 ;  /* 0x000000165151d224 */ /* 0x000fe200078e0259 */
[----:B------:R-:W-:Y:S04]  /*31b0*/  BSSY B1, `(.L_x_82) ;  /* 0x0000006000017945 */ /* 0x000fe80003800000 */
[----:B------:R0:W-:Y:S01]  /*31c0*/  @!P5 STG.E.U8 desc[UR36][R92.64+0x31], R81 ;  /* 0x000031515c00d986 */ /* 0x0001e2000c101124 */
[----:B------:R-:W-:Y:S05]  /*31d0*/  @P2 BRA `(.L_x_83) ;  /* 0x00000000000c2947 */ /* 0x000fea0003800000 */
[----:B------:R-:W5:Y:S02]  /*31e0*/  LDG.E.U8 R88, desc[UR36][R98.64+0x30] ;  /* 0x0000302462587981 */ /* 0x000f64000c1e1100 */
[----:B-----5:R-:W-:-:S05]  /*31f0*/  PRMT R56, R88, 0x8880, RZ ;  /* 0x0000888058387816 */ /* 0x020fca00000000ff */
[----:B------:R-:W-:-:S07]  /*3200*/  IMAD R89, R56, R23, RZ ;  /* 0x0000001738597224 */ /* 0x000fce00078e02ff */
.L_x_83:
[----:B------:R-:W-:Y:S05]  /*3210*/  BSYNC B1 ;  /* 0x0000000000017941 */ /* 0x000fea0003800000 */
.L_x_82:
[C---:B------:R-:W-:Y:S01]  /*3220*/  ISETP.LT.OR P4, PT, R3.reuse, 0x32, !P1 ;  /* 0x000000320300780c */ /* 0x040fe20004f81670 */
[----:B--2---:R-:W-:Y:S01]  /*3230*/  @!P2 IMAD R57, R82, R22, R89 ;  /* 0x000000165239a224 */ /* 0x004fe200078e0259 */
[----:B------:R-:W-:Y:S01]  /*3240*/  BSSY B1, `(.L_x_84) ;  /* 0x000000b000017945 */ /* 0x000fe20003800000 */
[----:B------:R-:W-:Y:S02]  /*3250*/  ISETP.LT.OR P3, PT, R3, 0x39, !P0 ;  /* 0x000000390300780c */ /* 0x000fe40004761670 */
[----:B------:R-:W-:Y:S01]  /*3260*/  IADD3 R103, P5, R103, 0x80, RZ ;  /* 0x0000008067677810 */ /* 0x000fe20007fbe0ff */
[----:B------:R2:W-:Y:S01]  /*3270*/  @!P2 STG.E.U8 desc[UR36][R6.64+0x30], R57 ;  /* 0x000030390600a986 */ /* 0x0005e2000c101124 */
[C---:B------:R-:W-:Y:S02]  /*3280*/  ISETP.LT.OR P2, PT, R3.reuse, 0x39, !P1 ;  /* 0x000000390300780c */ /* 0x040fe40004f41670 */
[C---:B------:R-:W-:Y:S02]  /*3290*/  ISETP.LT.OR P0, PT, R3.reuse, 0x3a, !P0 ;  /* 0x0000003a0300780c */ /* 0x040fe40004701670 */
[----:B------:R-:W-:-:S02]  /*32a0*/  ISETP.LT.OR P1, PT, R3, 0x3a, !P1 ;  /* 0x0000003a0300780c */ /* 0x000fc40004f21670 */
[----:B------:R-:W-:Y:S11]  /*32b0*/  @P4 BRA `(.L_x_85) ;  /* 0x00000000000c4947 */ /* 0x000ff60003800000 */
[----:B------:R-:W5:Y:S02]  /*32c0*/  LDG.E.U8 R88, desc[UR36][R98.64+0x31] ;  /* 0x0000312462587981 */ /* 0x000f64000c1e1100 */
[----:B-----5:R-:W-:-:S05]  /*32d0*/  PRMT R56, R88, 0x8880, RZ ;  /* 0x0000888058387816 */ /* 0x020fca00000000ff */
[----:B------:R-:W-:-:S07]  /*32e0*/  IMAD R89, R56, R23, RZ ;  /* 0x0000001738597224 */ /* 0x000fce00078e02ff */
.L_x_85:
[----:B------:R-:W-:Y:S05]  /*32f0*/  BSYNC B1 ;  /* 0x0000000000017941 */ /* 0x000fea0003800000 */
.L_x_84:
[----:B------:R-:W-:Y:S01]  /*3300*/  @!P4 IMAD R83, R83, R22, R89 ;  /* 0x000000165353c224 */ /* 0x000fe200078e0259 */
[----:B------:R-:W-:Y:S04]  /*3310*/  BSSY B1, `(.L_x_86) ;  /* 0x0000006000017945 */ /* 0x000fe80003800000 */
[----:B------:R0:W-:Y:S01]  /*3320*/  @!P4 STG.E.U8 desc[UR36][R6.64+0x31], R83 ;  /* 0x000031530600c986 */ /* 0x0001e2000c101124 */
[----:B------:R-:W-:Y:S05]  /*3330*/  @P3 BRA `(.L_x_87) ;  /* 0x00000000000c3947 */ /* 0x000fea0003800000 */
[----:B------:R-:W5:Y:S02]  /*3340*/  LDG.E.U8 R88, desc[UR36][R94.64+0x38] ;  /* 0x000038245e587981 */ /* 0x000f64000c1e1100 */
[----:B-----5:R-:W-:-:S05]  /*3350*/  PRMT R56, R88, 0x8880, RZ ;  /* 0x0000888058387816 */ /* 0x020fca00000000ff */
[----:B------:R-:W-:-:S07]  /*3360*/  IMAD R89, R56, R23, RZ ;  /* 0x0000001738597224 */ /* 0x000fce00078e02ff */
.L_x_87:
[----:B------:R-:W-:Y:S05]  /*3370*/  BSYNC B1 ;  /* 0x0000000000017941 */ /* 0x000fea0003800000 */
.L_x_86:
[----:B--2---:R-:W-:Y:S01]  /*3380*/  @!P3 IMAD R57, R84, R22, R89 ;  /* 0x000000165439b224 */ /* 0x004fe200078e0259 */
[----:B------:R-:W-:Y:S01]  /*3390*/  BSSY B1, `(.L_x_88) ;  /* 0x0000007000017945 */ /* 0x000fe20003800000 */
[----:B------:R-:W-:-:S03]  /*33a0*/  IMAD.X R5, RZ, RZ, R5, P5 ;  /* 0x000000ffff057224 */ /* 0x000fc600028e0605 */
[----:B------:R2:W-:Y:S01]  /*33b0*/  @!P3 STG.E.U8 desc[UR36][R92.64+0x38], R57 ;  /* 0x000038395c00b986 */ /* 0x0005e2000c101124 */
[----:B------:R-:W-:Y:S05]  /*33c0*/  @P0 BRA `(.L_x_89) ;  /* 0x00000000000c0947 */ /* 0x000fea0003800000 */
[----:B------:R-:W5:Y:S02]  /*33d0*/  LDG.E.U8 R88, desc[UR36][R94.64+0x39] ;  /* 0x000039245e587981 */ /* 0x000f64000c1e1100 */
[----:B-----5:R-:W-:-:S05]  /*33e0*/  PRMT R4, R88, 0x8880, RZ ;  /* 0x0000888058047816 */ /* 0x020fca00000000ff */
[----:B------:R-:W-:-:S07]  /*33f0*/  IMAD R89, R4, R23, RZ ;  /* 0x0000001704597224 */ /* 0x000fce00078e02ff */
.L_x_89:
[----:B------:R-:W-:Y:S05]  /*3400*/  BSYNC B1 ;  /* 0x0000000000017941 */ /* 0x000fea0003800000 */
.L_x_88:
[----:B------:R-:W-:Y:S01]  /*3410*/  @!P0 IMAD R85, R85, R22, R89 ;  /* 0x0000001655558224 */ /* 0x000fe200078e0259 */
[----:B------:R-:W-:Y:S01]  /*3420*/  BSSY B1, `(.L_x_90) ;  /* 0x0000007000017945 */ /* 0x000fe20003800000 */
[----:B------:R-:W-:-:S03]  /*3430*/  IMAD R56, R5, R90, RZ ;  /* 0x0000005a05387224 */ /* 0x000fc600078e02ff */
[----:B------:R0:W-:Y:S01]  /*3440*/  @!P0 STG.E.U8 desc[UR36][R92.64+0x39], R85 ;  /* 0x000039555c008986 */ /* 0x0001e2000c101124 */
[----:B------:R-:W-:Y:S05]  /*3450*/  @P2 BRA `(.L_x_91) ;  /* 0x00000000000c2947 */ /* 0x000fea0003800000 */
[----:B------:R-:W5:Y:S02]  /*3460*/  LDG.E.U8 R88, desc[UR36][R98.64+0x38] ;  /* 0x0000382462587981 */ /* 0x000f64000c1e1100 */
[----:B-----5:R-:W-:-:S05]  /*3470*/  PRMT R4, R88, 0x8880, RZ ;  /* 0x0000888058047816 */ /* 0x020fca00000000ff */
[----:B------:R-:W-:-:S07]  /*3480*/  IMAD R89, R4, R23, RZ ;  /* 0x0000001704597224 */ /* 0x000fce00078e02ff */
.L_x_91:
[----:B------:R-:W-:Y:S05]  /*3490*/  BSYNC B1 ;  /* 0x0000000000017941 */ /* 0x000fea0003800000 */
.L_x_90:
[----:B------:R-:W-:Y:S01]  /*34a0*/  @!P2 IMAD R5, R86, R22, R89 ;  /* 0x000000165605a224 */ /* 0x000fe200078e0259 */
[----:B------:R-:W-:Y:S01]  /*34b0*/  BSSY B1, `(.L_x_92) ;  /* 0x0000009000017945 */ /* 0x000fe20003800000 */
[C---:B--2---:R-:W-:Y:S02]  /*34c0*/  IMAD R57, R103.reuse, R91, R56 ;  /* 0x0000005b67397224 */ /* 0x044fe400078e0238 */
[CC--:B------:R-:W-:Y:S01]  /*34d0*/  IMAD.WIDE.U32 R96, R103.reuse, R90.reuse, R96 ;  /* 0x0000005a67607225 */ /* 0x0c0fe200078e0060 */
[----:B------:R2:W-:Y:S03]  /*34e0*/  @!P2 STG.E.U8 desc[UR36][R6.64+0x38], R5 ;  /* 0x000038050600a986 */ /* 0x0005e6000c101124 */
[----:B------:R-:W-:Y:S01]  /*34f0*/  IMAD.WIDE.U32 R90, R103, R90, R20 ;  /* 0x0000005a675a7225 */ /* 0x000fe200078e0014 */
[----:B------:R-:W-:Y:S06]  /*3500*/  @P1 BRA `(.L_x_93) ;  /* 0x00000000000c1947 */ /* 0x000fec0003800000 */
[----:B------:R-:W5:Y:S02]  /*3510*/  LDG.E.U8 R88, desc[UR36][R98.64+0x39] ;  /* 0x0000392462587981 */ /* 0x000f64000c1e1100 */
[----:B-----5:R-:W-:-:S05]  /*3520*/  PRMT R4, R88, 0x8880, RZ ;  /* 0x0000888058047816 */ /* 0x020fca00000000ff */
[----:B------:R-:W-:-:S07]  /*3530*/  IMAD R89, R4, R23, RZ ;  /* 0x0000001704597224 */ /* 0x000fce00078e02ff */
.L_x_93:
[----:B------:R-:W-:Y:S05]  /*3540*/  BSYNC B1 ;  /* 0x0000000000017941 */ /* 0x000fea0003800000 */
.L_x_92:
[----:B------:R-:W-:Y:S01]  /*3550*/  @!P1 IMAD R87, R87, R22, R89 ;  /* 0x0000001657579224 */ /* 0x000fe200078e0259 */
[----:B------:R-:W-:Y:S01]  /*3560*/  ISETP.GE.AND P2, PT, R100, 0x81, PT ;  /* 0x000000816400780c */ /* 0x000fe20003f46270 */
[----:B------:R-:W-:Y:S01]  /*3570*/  BSSY B1, `(.L_x_94) ;  /* 0x000000c000017945 */ /* 0x000fe20003800000 */
[----:B------:R-:W-:Y:S02]  /*3580*/  IADD3 R4, P5, R90, R12, RZ ;  /* 0x0000000c5a047210 */ /* 0x000fe40007fbe0ff */
[----:B------:R0:W-:Y:S01]  /*3590*/  @!P1 STG.E.U8 desc[UR36][R6.64+0x39], R87 ;  /* 0x0000395706009986 */ /* 0x0001e2000c101124 */
[----:B------:R-:W-:Y:S02]  /*35a0*/  ISETP.LT.OR P1, PT, R3, 0x1, !P2 ;  /* 0x000000010300780c */ /* 0x000fe40005721670 */
[----:B--2---:R-:W-:Y:S02]  /*35b0*/  IADD3.X R5, R13, R91, R57, P5, !PT ;  /* 0x0000005b0d057210 */ /* 0x004fe40002ffe439 */
[----:B------:R-:W-:-:S02]  /*35c0*/  ISETP.GE.AND P0, PT, R100, 0x89, PT ;  /* 0x000000896400780c */ /* 0x000fc40003f06270 */
[----:B------:R-:W-:Y:S02]  /*35d0*/  IADD3 R12, P4, P3, R14, R12, R96 ;  /* 0x0000000c0e0c7210 */ /* 0x000fe40007b9e060 */
[----:B------:R-:W-:-:S05]  /*35e0*/  ISETP.LT.OR P5, PT, R3, 0x2, !P2 ;  /* 0x000000020300780c */ /* 0x000fca00057a1670 */
[----:B0-----:R-:W-:Y:S08]  /*35f0*/  @P1 BRA `(.L_x_95) ;  /* 0x00000000000c1947 */ /* 0x001ff00003800000 */
[----:B------:R-:W3:Y:S02]  /*3600*/  LDG.E.U8 R88, desc[UR36][R4.64] ;  /* 0x0000002404587981 */ /* 0x000ee4000c1e1100 */
[----:B---3--:R-:W-:-:S05]  /*3610*/  PRMT R6, R88, 0x8880, RZ ;  /* 0x0000888058067816 */ /* 0x008fca00000000ff */
[----:B------:R-:W-:-:S07]  /*3620*/  IMAD R89, R6, R23, RZ ;  /* 0x0000001706597224 */ /* 0x000fce00078e02ff */
.L_x_95:
[----:B------:R-:W-:Y:S05]  /*3630*/  BSYNC B1 ;  /* 0x0000000000017941 */ /* 0x000fea0003800000 */
.L_x_94:
[----:B---3--:R-:W-:Y:S01]  /*3640*/  @!P1 IMAD R7, R24, R22, R89 ;  /* 0x0000001618079224 */ /* 0x008fe200078e0259 */
[----:B------:R-:W-:Y:S01]  /*3650*/  BSSY B1, `(.L_x_96) ;  /* 0x0000007000017945 */ /* 0x000fe20003800000 */
[----:B------:R-:W-:-:S03]  /*3660*/  IMAD.IADD R96, R57, 0x1, R97 ;  /* 0x0000000139607824 */ /* 0x000fc600078e0261 */
[----:B------:R0:W-:Y:S01]  /*3670*/  @!P1 STG.E.U8 desc[UR36][R8.64], R7 ;  /* 0x0000000708009986 */ /* 0x0001e2000c101124 */
[----:B------:R-:W-:Y:S05]  /*3680*/  @P5 BRA `(.L_x_97) ;  /* 0x00000000000c5947 */ /* 0x000fea0003800000 */
[----:B------:R-:W2:Y:S02]  /*3690*/  LDG.E.U8 R88, desc[UR36][R4.64+0x1] ;  /* 0x0000012404587981 */ /* 0x000ea4000c1e1100 */
[----:B--2---:R-:W-:-:S05]  /*36a0*/  PRMT R6, R88, 0x8880, RZ ;  /* 0x0000888058067816 */ /* 0x004fca00000000ff */
[----:B------:R-:W-:-:S07]  /*36b0*/  IMAD R89, R6, R23, RZ ;  /* 0x0000001706597224 */ /* 0x000fce00078e02ff */
.L_x_97:
[----:B------:R-:W-:Y:S05]  /*36c0*/  BSYNC B1 ;  /* 0x0000000000017941 */ /* 0x000fea0003800000 */
.L_x_96:
[----:B------:R-:W-:Y:S01]  /*36d0*/  ISETP.LT.OR P1, PT, R3, 0x1, !P0 ;  /* 0x000000010300780c */ /* 0x000fe20004721670 */
[----:B------:R-:W-:Y:S01]  /*36e0*/  @!P5 IMAD R25, R25, R22, R89 ;  /* 0x000000161919d224 */ /* 0x000fe200078e0259 */
[----:B------:R-:W-:Y:S01]  /*36f0*/  BSSY B1, `(.L_x_98) ;  /* 0x000000a000017945 */ /* 0x000fe20003800000 */
[----:B------:R-:W-:Y:S02]  /*3700*/  IADD3.X R13, R21, R13, R96, P4, P3 ;  /* 0x0000000d150d7210 */ /* 0x000fe400027e6460 */
[C---:B------:R-:W-:Y:S01]  /*3710*/  ISETP.LT.OR P4, PT, R3.reuse, 0x2, !P0 ;  /* 0x000000020300780c */ /* 0x040fe20004781670 */
[----:B------:R2:W-:Y:S01]  /*3720*/  @!P5 STG.E.U8 desc[UR36][R8.64+0x1], R25 ;  /* 0x000001190800d986 */ /* 0x0005e2000c101124 */
[C---:B------:R-:W-:Y:S02]  /*3730*/  ISETP.LT.OR P5, PT, R3.reuse, 0x9, !P2 ;  /* 0x000000090300780c */ /* 0x040fe400057a1670 */
[----:B------:R-:W-:-:S04]  /*3740*/  ISETP.LT.OR P3, PT, R3, 0xa, !P2 ;  /* 0x0000000a0300780c */ /* 0x000fc80005761670 */
[----:B------:R-:W-:Y:S09]  /*3750*/  @P1 BRA `(.L_x_99) ;  /* 0x00000000000c1947 */ /* 0x000ff20003800000 */
[----:B------:R-:W3:Y:S02]  /*3760*/  LDG.E.U8 R88, desc[UR36][R12.64] ;  /* 0x000000240c587981 */ /* 0x000ee4000c1e1100 */
[----:B---3--:R-:W-:-:S05]  /*3770*/  PRMT R6, R88, 0x8880, RZ ;  /* 0x0000888058067816 */ /* 0x008fca00000000ff */
[----:B------:R-:W-:-:S07]  /*3780*/  IMAD R89, R6, R23, RZ ;  /* 0x0000001706597224 */ /* 0x000fce00078e02ff */
.L_x_99:
[----:B------:R-:W-:Y:S05]  /*3790*/  BSYNC B1 ;  /* 0x0000000000017941 */ /* 0x000fea0003800000 */
.L_x_98:
[----:B0-----:R-:W-:Y:S01]  /*37a0*/  @!P1 IMAD R7, R26, R22, R89 ;  /* 0x000000161a079224 */ /* 0x001fe200078e0259 */
[----:B------:R-:W-:Y:S04]  /*37b0*/  BSSY B1, `(.L_x_100) ;  /* 0x0000006000017945 */ /* 0x000fe80003800000 */
[----:B------:R0:W-:Y:S01]  /*37c0*/  @!P1 STG.E.U8 desc[UR36][R10.64], R7 ;  /* 0x000000070a009986 */ /* 0x0001e2000c101124 */
[----:B------:R-:W-:Y:S05]  /*37d0*/  @P4 BRA `(.L_x_101) ;  /* 0x00000000000c4947 */ /* 0x000fea0003800000 */
[----:B------:R-:W3:Y:S02]  /*37e0*/  LDG.E.U8 R88, desc[UR36][R12.64+0x1] ;  /* 0x000001240c587981 */ /* 0x000ee4000c1e1100 */
[----:B---3--:R-:W-:-:S05]  /*37f0*/  PRMT R6, R88, 0x8880, RZ ;  /* 0x0000888058067816 */ /* 0x008fca00000000ff */
[----:B------:R-:W-:-:S07]  /*3800*/  IMAD R89, R6, R23, RZ ;  /* 0x0000001706597224 */ /* 0x000fce00078e02ff */
.L_x_101:
[----:B------:R-:W-:Y:S05]  /*3810*/  BSYNC B1 ;  /* 0x0000000000017941 */ /* 0x000fea0003800000 */
.L_x_100:
[----:B------:R-:W-:Y:S01]  /*3820*/  @!P4 IMAD R27, R27, R22, R89 ;  /* 0x000000161b1bc224 */ /* 0x000fe200078e0259 */
[----:B------:R-:W-:Y:S04]  /*3830*/  BSSY B1, `(.L_x_102) ;  /* 0x0000006000017945 */ /* 0x000fe80003800000 */
[----:B------:R3:W-:Y:S01]  /*3840*/  @!P4 STG.E.U8 desc[UR36][R10.64+0x1], R27 ;  /* 0x0000011b0a00c986 */ /* 0x0007e2000c101124 */
[----:B------:R-:W-:Y:S05]  /*3850*/  @P5 BRA `(.L_x_103) ;  /* 0x00000000000c5947 */ /* 0x000fea0003800000 */
[----:B------:R-:W5:Y:S02]  /*3860*/  LDG.E.U8 R88, desc[UR36][R4.64+0x8] ;  /* 0x0000082404587981 */ /* 0x000f64000c1e1100 */
[----:B-----5:R-:W-:-:S05]  /*3870*/  PRMT R6, R88, 0x8880, RZ ;  /* 0x0000888058067816 */ /* 0x020fca00000000ff */
[----:B------:R-:W-:-:S07]  /*3880*/  IMAD R89, R6, R23, RZ ;  /* 0x0000001706597224 */ /* 0x000fce00078e02ff */
.L_x_103:
[----:B------:R-:W-:Y:S05]  /*3890*/  BSYNC B1 ;  /* 0x0000000000017941 */ /* 0x000fea0003800000 */
.L_x_102:
[----:B0-----:R-:W-:Y:S01]  /*38a0*/  @!P5 IMAD R7, R28, R22, R89 ;  /* 0x000000161c07d224 */ /* 0x001fe200078e0259 */
[----:B------:R-:W-:Y:S04]  /*38b0*/  BSSY B1, `(.L_x_104) ;  /* 0x0000006000017945 */ /* 0x000fe80003800000 */
[----:B------:R0:W-:Y:S01]  /*38c0*/  @!P5 STG.E.U8 desc[UR36][R8.64+0x8], R7 ;  /* 0x000008070800d986 */ /* 0x0001e2000c101124 */
[----:B------:R-:W-:Y:S05]  /*38d0*/  @P3 BRA `(.L_x_105) ;  /* 0x00000000000c3947 */ /* 0x000fea0003800000 */
[----:B------:R-:W5:Y:S02]  /*38e0*/  LDG.E.U8 R88, desc[UR36][R4.64+0x9] ;  /* 0x0000092404587981 */ /* 0x000f64000c1e1100 */
[----:B-----5:R-:W-:-:S05]  /*38f0*/  PRMT R6, R88, 0x8880, RZ ;  /* 0x0000888058067816 */ /* 0x020fca00000000ff */
[----:B------:R-:W-:-:S07]  /*3900*/  IMAD R89, R6, R23, RZ ;  /* 0x0000001706597224 */ /* 0x000fce00078e02ff */
.L_x_105:
[----:B------:R-:W-:Y:S05]  /*3910*/  BSYNC B1 ;  /* 0x0000000000017941 */ /* 0x000fea0003800000 */
.L_x_104:
[----:B------:R-:W-:Y:S01]  /*3920*/  ISETP.LT.OR P5, PT, R3, 0x9, !P0 ;  /* 0x000000090300780c */ /* 0x000fe200047a1670 */
[----:B------:R-:W-:Y:S01]  /*3930*/  @!P3 IMAD R29, R29, R22, R89 ;  /* 0x000000161d1db224 */ /* 0x000fe200078e0259 */
        /* <DEDUP_REMOVED lines=9> */
.L_x_107:
[----:B------:R-:W-:Y:S05]  /*39d0*/  BSYNC B1 ;  /* 0x0000000000017941 */ /* 0x000fea0003800000 */
.L_x_106:
[----:B0-----:R-:W-:Y:S01]  /*39e0*/  @!P5 IMAD R7, R30, R22, R89 ;  /* 0x000000161e07d224 */ /* 0x001fe200078e0259 */
[----:B------:R-:W-:Y:S04]  /*39f0*/  BSSY B1, `(.L_x_108) ;  /* 0x0000006000017945 */ /* 0x000fe80003800000 */
[----:B------:R0:W-:Y:S01]  /*3a00*/  @!P5 STG.E.U8 desc[UR36][R10.64+0x8], R7 ;  /* 0x000008070a00d986 */ /* 0x0001e2000c101124 */
[----:B------:R-:W-:Y:S05]  /*3a10*/  @P4 BRA `(.L_x_109) ;  /* 0x00000000000c4947 */ /* 0x000fea0003800000 */
[----:B------:R-:W5:Y:S02]  /*3a20*/  LDG.E.U8 R88, desc[UR36][R12.64+0x9] ;  /* 0x000009240c587981 */ /* 0x000f64000c1e1100 */
[----:B-----5:R-:W-:-:S05]  /*3a30*/  PRMT R6, R88, 0x8880, RZ ;  /* 0x0000888058067816 */ /* 0x020fca00000000ff */
[----:B------:R-:W-:-:S07]  /*3a40*/  IMAD R89, R6, R23, RZ ;  /* 0x0000001706597224 */ /* 0x000fce00078e02ff */
.L_x_109:
[----:B------:R-:W-:Y:S05]  /*3a50*/  BSYNC B1 ;  /* 0x0000000000017941 */ /* 0x000fea0003800000 */
.L_x_108:
[----:B------:R-:W-:Y:S01]  /*3a60*/  @!P4 IMAD R31, R31, R22, R89 ;  /* 0x000000161f1fc224 */ /* 0x000fe200078e0259 */
[----:B------:R-:W-:Y:S04]  /*3a70*/  BSSY B1, `(.L_x_110) ;  /* 0x0000006000017945 */ /* 0x000fe80003800000 */
[----:B------:R0:W-:Y:S01]  /*3a80*/  @!P4 STG.E.U8 desc[UR36][R10.64+0x9], R31 ;  /* 0x0000091f0a00c986 */ /* 0x0001e2000c101124 */
[----:B------:R-:W-:Y:S05]  /*3a90*/  @P3 BRA `(.L_x_111) ;  /* 0x00000000000c3947 */ /* 0x000fea0003800000 */
[----:B------:R-:W5:Y:S02]  /*3aa0*/  LDG.E.U8 R88, desc[UR36][R4.64+0x10] ;  /* 0x0000102404587981 */ /* 0x000f64000c1e1100 */
[----:B-----5:R-:W-:-:S05]  /*3ab0*/  PRMT R6, R88, 0x8880, RZ ;  /* 0x0000888058067816 */ /* 0x020fca00000000ff */
[----:B------:R-:W-:-:S07]  /*3ac0*/  IMAD R89, R6, R23, RZ ;  /* 0x0000001706597224 */ /* 0x000fce00078e02ff */
.L_x_111:
[----:B------:R-:W-:Y:S05]  /*3ad0*/  BSYNC B1 ;  /* 0x0000000000017941 */ /* 0x000fea0003800000 */
.L_x_110:
[----:B0-----:R-:W-:Y:S01]  /*3ae0*/  @!P3 IMAD R7, R32, R22, R89 ;  /* 0x000000162007b224 */ /* 0x001fe200078e0259 */
[----:B------:R-:W-:Y:S04]  /*3af0*/  BSSY B1, `(.L_x_112) ;  /* 0x0000006000017945 */ /* 0x000fe80003800000 */
[----:B------:R0:W-:Y:S01]  /*3b00*/  @!P3 STG.E.U8 desc[UR36][R8.64+0x10], R7 ;  /* 0x000010070800b986 */ /* 0x0001e2000c101124 */
[----:B------:R-:W-:Y:S05]  /*3b10*/  @P1 BRA `(.L_x_113) ;  /* 0x00000000000c1947 */ /* 0x000fea0003800000 */
[----:B------:R-:W5:Y:S02]  /*3b20*/  LDG.E.U8 R88, desc[UR36][R4.64+0x11] ;  /* 0x0000112404587981 */ /* 0x000f64000c1e1100 */
[----:B-----5:R-:W-:-:S05]  /*3b30*/  PRMT R6, R88, 0x8880, RZ ;  /* 0x0000888058067816 */ /* 0x020fca00000000ff */
[----:B------:R-:W-:-:S07]  /*3b40*/  IMAD R89, R6, R23, RZ ;  /* 0x0000001706597224 */ /* 0x000fce00078e02ff */
.L_x_113:
[----:B------:R-:W-:Y:S05]  /*3b50*/  BSYNC B1 ;  /* 0x0000000000017941 */ /* 0x000fea0003800000 */
.L_x_112:
        /* <DEDUP_REMOVED lines=11> */
.L_x_115:
[----:B------:R-:W-:Y:S05]  /*3c10*/  BSYNC B1 ;  /* 0x0000000000017941 */ /* 0x000fea0003800000 */
.L_x_114:
[----:B0-----:R-:W-:Y:S01]  /*3c20*/  @!P4 IMAD R7, R34, R22, R89 ;  /* 0x000000162207c224 */ /* 0x001fe200078e0259 */
[----:B------:R-:W-:Y:S04]  /*3c30*/  BSSY B1, `(.L_x_116) ;  /* 0x0000006000017945 */ /* 0x000fe80003800000 */
[----:B------:R0:W-:Y:S01]  /*3c40*/  @!P4 STG.E.U8 desc[UR36][R10.64+0x10], R7 ;  /* 0x000010070a00c986 */ /* 0x0001e2000c101124 */
[----:B------:R-:W-:Y:S05]  /*3c50*/  @P3 BRA `(.L_x_117) ;  /* 0x00000000000c3947 */ /* 0x000fea0003800000 */
[----:B------:R-:W5:Y:S02]  /*3c60*/  LDG.E.U8 R88, desc[UR36][R12.64+0x11] ;  /* 0x000011240c587981 */ /* 0x000f64000c1e1100 */
[----:B-----5:R-:W-:-:S05]  /*3c70*/  PRMT R6, R88, 0x8880, RZ ;  /* 0x0000888058067816 */ /* 0x020fca00000000ff */
[----:B------:R-:W-:-:S07]  /*3c80*/  IMAD R89, R6, R23, RZ ;  /* 0x0000001706597224 */ /* 0x000fce00078e02ff */
.L_x_117:
[----:B------:R-:W-:Y:S05]  /*3c90*/  BSYNC B1 ;  /* 0x0000000000017941 */ /* 0x000fea0003800000 */
.L_x_116:
[----:B------:R-:W-:Y:S01]  /*3ca0*/  @!P3 IMAD R35, R35, R22, R89 ;  /* 0x000000162323b224 */ /* 0x000fe200078e0259 */
[----:B------:R-:W-:Y:S04]  /*3cb0*/  BSSY B1, `(.L_x_118) ;  /* 0x0000006000017945 */ /* 0x000fe80003800000 */
[----:B------:R0:W-:Y:S01]  /*3cc0*/  @!P3 STG.E.U8 desc[UR36][R10.64+0x11], R35 ;  /* 0x000011230a00b986 */ /* 0x0001e2000c101124 */
[----:B------:R-:W-:Y:S05]  /*3cd0*/  @P5 BRA `(.L_x_119) ;  /* 0x00000000000c5947 */ /* 0x000fea0003800000 */
[----:B------:R-:W5:Y:S02]  /*3ce0*/  LDG.E.U8 R88, desc[UR36][R4.64+0x18] ;  /* 0x0000182404587981 */ /* 0x000f64000c1e1100 */
[----:B-----5:R-:W-:-:S05]  /*3cf0*/  PRMT R6, R88, 0x8880, RZ ;  /* 0x0000888058067816 */ /* 0x020fca00000000ff */
[----:B------:R-:W-:-:S07]  /*3d00*/  IMAD R89, R6, R23, RZ ;  /* 0x0000001706597224 */ /* 0x000fce00078e02ff */
.L_x_119:
[----:B------:R-:W-:Y:S05]  /*3d10*/  BSYNC B1 ;  /* 0x0000000000017941 */ /* 0x000fea0003800000 */
.L_x_118:
[----:B0-----:R-:W-:Y:S01]  /*3d20*/  @!P5 IMAD R7, R36, R22, R89 ;  /* 0x000000162407d224 */ /* 0x001fe200078e0259 */
[----:B------:R-:W-:Y:S04]  /*3d30*/  BSSY B1, `(.L_x_120) ;  /* 0x0000006000017945 */ /* 0x000fe80003800000 */
[----:B------:R0:W-:Y:S01]  /*3d40*/  @!P5 STG.E.U8 desc[UR36][R8.64+0x18], R7 ;  /* 0x000018070800d986 */ /* 0x0001e2000c101124 */
[----:B------:R-:W-:Y:S05]  /*3d50*/  @P1 BRA `(.L_x_121) ;  /* 0x00000000000c1947 */ /* 0x000fea0003800000 */
[----:B------:R-:W5:Y:S02]  /*3d60*/  LDG.E.U8 R88, desc[UR36][R4.64+0x19] ;  /* 0x0000192404587981 */ /* 0x000f64000c1e1100 */
[----:B-----5:R-:W-:-:S05]  /*3d70*/  PRMT R6, R88, 0x8880, RZ ;  /* 0x0000888058067816 */ /* 0x020fca00000000ff */
[----:B------:R-:W-:-:S07]  /*3d80*/  IMAD R89, R6, R23, RZ ;  /* 0x0000001706597224 */ /* 0x000fce00078e02ff */
.L_x_121:
[----:B------:R-:W-:Y:S05]  /*3d90*/  BSYNC B1 ;  /* 0x0000000000017941 */ /* 0x000fea0003800000 */
.L_x_120:
        /* <DEDUP_REMOVED lines=11> */
.L_x_123:
[----:B------:R-:W-:Y:S05]  /*3e50*/  BSYNC B1 ;  /* 0x0000000000017941 */ /* 0x000fea0003800000 */
.L_x_122:
[----:B0-----:R-:W-:Y:S01]  /*3e60*/  @!P4 IMAD R7, R38, R22, R89 ;  /* 0x000000162607c224 */ /* 0x001fe200078e0259 */
[----:B------:R-:W-:Y:S04]  /*3e70*/  BSSY B1, `(.L_x_124) ;  /* 0x0000006000017945 */ /* 0x000fe80003800000 */
[----:B------:R0:W-:Y:S01]  /*3e80*/  @!P4 STG.E.U8 desc[UR36][R10.64+0x18], R7 ;  /* 0x000018070a00c986 */ /* 0x0001e2000c101124 */
[----:B------:R-:W-:Y:S05]  /*3e90*/  @P3 BRA `(.L_x_125) ;  /* 0x00000000000c3947 */ /* 0x000fea0003800000 */
[----:B------:R-:W5:Y:S02]  /*3ea0*/  LDG.E.U8 R88, desc[UR36][R12.64+0x19] ;  /* 0x000019240c587981 */ /* 0x000f64000c1e1100 */
[----:B-----5:R-:W-:-:S05]  /*3eb0*/  PRMT R6, R88, 0x8880, RZ ;  /* 0x0000888058067816 */ /* 0x020fca00000000ff */
[----:B------:R-:W-:-:S07]  /*3ec0*/  IMAD R89, R6, R23, RZ ;  /* 0x0000001706597224 */ /* 0x000fce00078e02ff */
.L_x_125:
[----:B------:R-:W-:Y:S05]  /*3ed0*/  BSYNC B1 ;  /* 0x0000000000017941 */ /* 0x000fea0003800000 */
.L_x_124:
[----:B------:R-:W-:Y:S01]  /*3ee0*/  @!P3 IMAD R39, R39, R22, R89 ;  /* 0x000000162727b224 */ /* 0x000fe200078e0259 */
[----:B------:R-:W-:Y:S04]  /*3ef0*/  BSSY B1, `(.L_x_126) ;  /* 0x0000006000017945 */ /* 0x000fe80003800000 */
[----:B------:R0:W-:Y:S01]  /*3f00*/  @!P3 STG.E.U8 desc[UR36][R10.64+0x19], R39 ;  /* 0x000019270a00b986 */ /* 0x0001e2000c101124 */
[----:B------:R-:W-:Y:S05]  /*3f10*/  @P5 BRA `(.L_x_127) ;  /* 0x00000000000c5947 */ /* 0x000fea0003800000 */
[----:B------:R-:W5:Y:S02]  /*3f20*/  LDG.E.U8 R88, desc[UR36][R4.64+0x20] ;  /* 0x0000202404587981 */ /* 0x000f64000c1e1100 */
[----:B-----5:R-:W-:-:S05]  /*3f30*/  PRMT R6, R88, 0x8880, RZ ;  /* 0x0000888058067816 */ /* 0x020fca00000000ff */
[----:B------:R-:W-:-:S07]  /*3f40*/  IMAD R89, R6, R23, RZ ;  /* 0x0000001706597224 */ /* 0x000fce00078e02ff */
.L_x_127:
[----:B------:R-:W-:Y:S05]  /*3f50*/  BSYNC B1 ;  /* 0x0000000000017941 */ /* 0x000fea0003800000 */
.L_x_126:
[----:B0-----:R-:W-:Y:S01]  /*3f60*/  @!P5 IMAD R7, R40, R22, R89 ;  /* 0x000000162807d224 */ /* 0x001fe200078e0259 */
[----:B------:R-:W-:Y:S04]  /*3f70*/  BSSY B1, `(.L_x_128) ;  /* 0x0000006000017945 */ /* 0x000fe80003800000 */
[----:B------:R0:W-:Y:S01]  /*3f80*/  @!P5 STG.E.U8 desc[UR36][R8.64+0x20], R7 ;  /* 0x000020070800d986 */ /* 0x0001e2000c101124 */
[----:B------:R-:W-:Y:S05]  /*3f90*/  @P1 BRA `(.L_x_129) ;  /* 0x00000000000c1947 */ /* 0x000fea0003800000 */
[----:B------:R-:W5:Y:S02]  /*3fa0*/  LDG.E.U8 R88, desc[UR36][R4.64+0x21] ;  /* 0x0000212404587981 */ /* 0x000f64000c1e1100 */
[----:B-----5:R-:W-:-:S05]  /*3fb0*/  PRMT R6, R88, 0x8880, RZ ;  /* 0x0000888058067816 */ /* 0x020fca00000000ff */
[----:B------:R-:W-:-:S07]  /*3fc0*/  IMAD R89, R6, R23, RZ ;  /* 0x0000001706597224 */ /* 0x000fce00078e02ff */
.L_x_129:
[----:B------:R-:W-:Y:S05]  /*3fd0*/  BSYNC B1 ;  /* 0x0000000000017941 */ /* 0x000fea0003800000 */
.L_x_128:
        /* <DEDUP_REMOVED lines=11> */
.L_x_131:
[----:B------:R-:W-:Y:S05]  /*4090*/  BSYNC B1 ;  /* 0x0000000000017941 */ /* 0x000fea0003800000 */
.L_x_130:
[----:B0-----:R-:W-:Y:S01]  /*40a0*/  @!P4 IMAD R7, R42, R22, R89 ;  /* 0x000000162a07c224 */ /* 0x001fe200078e0259 */
[----:B------:R-:W-:Y:S04]  /*40b0*/  BSSY B1, `(.L_x_132) ;  /* 0x0000006000017945 */ /* 0x000fe80003800000 */
[----:B------:R0:W-:Y:S01]  /*40c0*/  @!P4 STG.E.U8 desc[UR36][R10.64+0x20], R7 ;  /* 0x000020070a00c986 */ /* 0x0001e2000c101124 */
[----:B------:R-:W-:Y:S05]  /*40d0*/  @P3 BRA `(.L_x_133) ;  /* 0x00000000000c3947 */ /* 0x000fea0003800000 */
[----:B------:R-:W5:Y:S02]  /*40e0*/  LDG.E.U8 R88, desc[UR36][R12.64+0x21] ;  /* 0x000021240c587981 */ /* 0x000f64000c1e1100 */
[----:B-----5:R-:W-:-:S05]  /*40f0*/  PRMT R6, R88, 0x8880, RZ ;  /* 0x0000888058067816 */ /* 0x020fca00000000ff */
[----:B------:R-:W-:-:S07]  /*4100*/  IMAD R89, R6, R23, RZ ;  /* 0x0000001706597224 */ /* 0x000fce00078e02ff */
.L_x_133:
[----:B------:R-:W-:Y:S05]  /*4110*/  BSYNC B1 ;  /* 0x0000000000017941 */ /* 0x000fea0003800000 */
.L_x_132:
[----:B------:R-:W-:Y:S01]  /*4120*/  @!P3 IMAD R43, R43, R22, R89 ;  /* 0x000000162b2bb224 */ /* 0x000fe200078e0259 */
[----:B------:R-:W-:Y:S04]  /*4130*/  BSSY B1, `(.L_x_134) ;  /* 0x0000006000017945 */ /* 0x000fe80003800000 */
[----:B------:R0:W-:Y:S01]  /*4140*/  @!P3 STG.E.U8 desc[UR36][R10.64+0x21], R43 ;  /* 0x0000212b0a00b986 */ /* 0x0001e2000c101124 */
[----:B------:R-:W-:Y:S05]  /*4150*/  @P5 BRA `(.L_x_135) ;  /* 0x00000000000c5947 */ /* 0x000fea0003800000 */
[----:B------:R-:W5:Y:S02]  /*4160*/  LDG.E.U8 R88, desc[UR36][R4.64+0x28] ;  /* 0x0000282404587981 */ /* 0x000f64000c1e1100 */
[----:B-----5:R-:W-:-:S05]  /*4170*/  PRMT R6, R88, 0x8880, RZ ;  /* 0x0000888058067816 */ /* 0x020fca00000000ff */
[----:B------:R-:W-:-:S07]  /*4180*/  IMAD R89, R6, R23, RZ ;  /* 0x0000001706597224 */ /* 0x000fce00078e02ff */
.L_x_135:
[----:B------:R-:W-:Y:S05]  /*4190*/  BSYNC B1 ;  /* 0x0000000000017941 */ /* 0x000fea0003800000 */
.L_x_134:
[----:B0-----:R-:W-:Y:S01]  /*41a0*/  @!P5 IMAD R7, R44, R22, R89 ;  /* 0x000000162c07d224 */ /* 0x001fe200078e0259 */
[----:B------:R-:W-:Y:S04]  /*41b0*/  BSSY B1, `(.L_x_136) ;  /* 0x0000006000017945 */ /* 0x000fe80003800000 */
[----:B------:R0:W-:Y:S01]  /*41c0*/  @!P5 STG.E.U8 desc[UR36][R8.64+0x28], R7 ;  /* 0x000028070800d986 */ /* 0x0001e2000c101124 */
[----:B------:R-:W-:Y:S05]  /*41d0*/  @P1 BRA `(.L_x_137) ;  /* 0x00000000000c1947 */ /* 0x000fea0003800000 */
[----:B------:R-:W5:Y:S02]  /*41e0*/  LDG.E.U8 R88, desc[UR36][R4.64+0x29] ;  /* 0x0000292404587981 */ /* 0x000f64000c1e1100 */
[----:B-----5:R-:W-:-:S05]  /*41f0*/  PRMT R6, R88, 0x8880, RZ ;  /* 0x0000888058067816 */ /* 0x020fca00000000ff */
[----:B------:R-:W-:-:S07]  /*4200*/  IMAD R89, R6, R23, RZ ;  /* 0x0000001706597224 */ /* 0x000fce00078e02ff */
.L_x_137:
[----:B------:R-:W-:Y:S05]  /*4210*/  BSYNC B1 ;  /* 0x0000000000017941 */ /* 0x000fea0003800000 */
.L_x_136:
        /* <DEDUP_REMOVED lines=11> */
.L_x_139:
[----:B------:R-:W-:Y:S05]  /*42d0*/  BSYNC B1 ;  /* 0x0000000000017941 */ /* 0x000fea0003800000 */
.L_x_138:
[----:B0-----:R-:W-:Y:S01]  /*42e0*/  @!P4 IMAD R7, R46, R22, R89 ;  /* 0x000000162e07c224 */ /* 0x001fe200078e0259 */
[----:B------:R-:W-:Y:S04]  /*42f0*/  BSSY B1, `(.L_x_140) ;  /* 0x0000006000017945 */ /* 0x000fe80003800000 */
[----:B------:R0:W-:Y:S01]  /*4300*/  @!P4 STG.E.U8 desc[UR36][R10.64+0x28], R7 ;  /* 0x000028070a00c986 */ /* 0x0001e2000c101124 */
[----:B------:R-:W-:Y:S05]  /*4310*/  @P3 BRA `(.L_x_141) ;  /* 0x00000000000c3947 */ /* 0x000fea0003800000 */
[----:B------:R-:W5:Y:S02]  /*4320*/  LDG.E.U8 R88, desc[UR36][R12.64+0x29] ;  /* 0x000029240c587981 */ /* 0x000f64000c1e1100 */
[----:B-----5:R-:W-:-:S05]  /*4330*/  PRMT R6, R88, 0x8880, RZ ;  /* 0x0000888058067816 */ /* 0x020fca00000000ff */
[----:B------:R-:W-:-:S07]  /*4340*/  IMAD R89, R6, R23, RZ ;  /* 0x0000001706597224 */ /* 0x000fce00078e02ff */
.L_x_141:
[----:B------:R-:W-:Y:S05]  /*4350*/  BSYNC B1 ;  /* 0x0000000000017941 */ /* 0x000fea0003800000 */
.L_x_140:
[----:B------:R-:W-:Y:S01]  /*4360*/  @!P3 IMAD R47, R47, R22, R89 ;  /* 0x000000162f2fb224 */ /* 0x000fe200078e0259 */
[----:B------:R-:W-:Y:S04]  /*4370*/  BSSY B1, `(.L_x_142) ;  /* 0x0000006000017945 */ /* 0x000fe80003800000 */
[----:B------:R0:W-:Y:S01]  /*4380*/  @!P3 STG.E.U8 desc[UR36][R10.64+0x29], R47 ;  /* 0x0000292f0a00b986 */ /* 0x0001e2000c101124 */
[----:B------:R-:W-:Y:S05]  /*4390*/  @P5 BRA `(.L_x_143) ;  /* 0x00000000000c5947 */ /* 0x000fea0003800000 */
[----:B------:R-:W5:Y:S02]  /*43a0*/  LDG.E.U8 R88, desc[UR36][R4.64+0x30] ;  /* 0x0000302404587981 */ /* 0x000f64000c1e1100 */
[----:B-----5:R-:W-:-:S05]  /*43b0*/  PRMT R6, R88, 0x8880, RZ ;  /* 0x0000888058067816 */ /* 0x020fca00000000ff */
[----:B------:R-:W-:-:S07]  /*43c0*/  IMAD R89, R6, R23, RZ ;  /* 0x0000001706597224 */ /* 0x000fce00078e02ff */
.L_x_143:
[----:B------:R-:W-:Y:S05]  /*43d0*/  BSYNC B1 ;  /* 0x0000000000017941 */ /* 0x000fea0003800000 */
.L_x_142:
[----:B0-----:R-:W-:Y:S01]  /*43e0*/  @!P5 IMAD R7, R48, R22, R89 ;  /* 0x000000163007d224 */ /* 0x001fe200078e0259 */
[----:B------:R-:W-:Y:S04]  /*43f0*/  BSSY B1, `(.L_x_144) ;  /* 0x0000006000017945 */ /* 0x000fe80003800000 */
[----:B------:R0:W-:Y:S01]  /*4400*/  @!P5 STG.E.U8 desc[UR36][R8.64+0x30], R7 ;  /* 0x000030070800d986 */ /* 0x0001e2000c101124 */
[----:B------:R-:W-:Y:S05]  /*4410*/  @P1 BRA `(.L_x_145) ;  /* 0x00000000000c1947 */ /* 0x000fea0003800000 */
[----:B------:R-:W5:Y:S02]  /*4420*/  LDG.E.U8 R88, desc[UR36][R4.64+0x31] ;  /* 0x0000312404587981 */ /* 0x000f64000c1e1100 */
[----:B-----5:R-:W-:-:S05]  /*4430*/  PRMT R6, R88, 0x8880, RZ ;  /* 0x0000888058067816 */ /* 0x020fca00000000ff */
[----:B------:R-:W-:-:S07]  /*4440*/  IMAD R89, R6, R23, RZ ;  /* 0x0000001706597224 */ /* 0x000fce00078e02ff */
.L_x_145:
[----:B------:R-:W-:Y:S05]  /*4450*/  BSYNC B1 ;  /* 0x0000000000017941 */ /* 0x000fea0003800000 */
.L_x_144:
[----:B------:R-:W-:Y:S01]  /*4460*/  ISETP.LT.OR P4, PT, R3, 0x31, !P0 ;  /* 0x000000310300780c */ /* 0x000fe20004781670 */
[----:B------:R-:W-:Y:S01]  /*4470*/  @!P1 IMAD R49, R49, R22, R89 ;  /* 0x0000001631319224 */ /* 0x000fe200078e0259 */
[----:B------:R-:W-:Y:S01]  /*4480*/  BSSY B1, `(.L_x_146) ;  /* 0x000000a000017945 */ /* 0x000fe20003800000 */
[C---:B------:R-:W-:Y:S02]  /*4490*/  ISETP.LT.OR P3, PT, R3.reuse, 0x32, !P0 ;  /* 0x000000320300780c */ /* 0x040fe40004761670 */
[C---:B------:R-:W-:Y:S01]  /*44a0*/  ISETP.LT.OR P5, PT, R3.reuse, 0x39, !P0 ;  /* 0x000000390300780c */ /* 0x040fe200047a1670 */
[----:B------:R0:W-:Y:S01]  /*44b0*/  @!P1 STG.E.U8 desc[UR36][R8.64+0x31], R49 ;  /* 0x0000313108009986 */ /* 0x0001e2000c101124 */
[C---:B------:R-:W-:Y:S02]  /*44c0*/  ISETP.LT.OR P1, PT, R3.reuse, 0x39, !P2 ;  /* 0x000000390300780c */ /* 0x040fe40005721670 */
[----:B------:R-:W-:-:S04]  /*44d0*/  ISETP.LT.OR P2, PT, R3, 0x3a, !P2 ;  /* 0x0000003a0300780c */ /* 0x000fc80005741670 */
[----:B------:R-:W-:Y:S09]  /*44e0*/  @P4 BRA `(.L_x_147) ;  /* 0x00000000000c4947 */ /* 0x000ff20003800000 */
[----:B------:R-:W5:Y:S02]  /*44f0*/  LDG.E.U8 R88, desc[UR36][R12.64+0x30] ;  /* 0x000030240c587981 */ /* 0x000f64000c1e1100 */
[----:B-----5:R-:W-:-:S05]  /*4500*/  PRMT R6, R88, 0x8880, RZ ;  /* 0x0000888058067816 */ /* 0x020fca00000000ff */
[----:B------:R-:W-:-:S07]  /*4510*/  IMAD R89, R6, R23, RZ ;  /* 0x0000001706597224 */ /* 0x000fce00078e02ff */
.L_x_147:
[----:B------:R-:W-:Y:S05]  /*4520*/  BSYNC B1 ;  /* 0x0000000000017941 */ /* 0x000fea0003800000 */
.L_x_146:
[----:B0-----:R-:W-:Y:S01]  /*4530*/  @!P4 IMAD R7, R50, R22, R89 ;  /* 0x000000163207c224 */ /* 0x001fe200078e0259 */
[----:B------:R-:W-:Y:S04]  /*4540*/  BSSY B1, `(.L_x_148) ;  /* 0x0000006000017945 */ /* 0x000fe80003800000 */
[----:B------:R0:W-:Y:S01]  /*4550*/  @!P4 STG.E.U8 desc[UR36][R10.64+0x30], R7 ;  /* 0x000030070a00c986 */ /* 0x0001e2000c101124 */
[----:B------:R-:W-:Y:S05]  /*4560*/  @P3 BRA `(.L_x_149) ;  /* 0x00000000000c3947 */ /* 0x000fea0003800000 */
[----:B------:R-:W5:Y:S02]  /*4570*/  LDG.E.U8 R88, desc[UR36][R12.64+0x31] ;  /* 0x000031240c587981 */ /* 0x000f64000c1e1100 */
[----:B-----5:R-:W-:-:S05]  /*4580*/  PRMT R6, R88, 0x8880, RZ ;  /* 0x0000888058067816 */ /* 0x020fca00000000ff */
[----:B------:R-:W-:-:S07]  /*4590*/  IMAD R89, R6, R23, RZ ;  /* 0x0000001706597224 */ /* 0x000fce00078e02ff */
.L_x_149:
[----:B------:R-:W-:Y:S05]  /*45a0*/  BSYNC B1 ;  /* 0x0000000000017941 */ /* 0x000fea0003800000 */
.L_x_148:
[----:B------:R-:W-:Y:S01]  /*45b0*/  @!P3 IMAD R51, R51, R22, R89 ;  /* 0x000000163333b224 */ /* 0x000fe200078e0259 */
[----:B------:R-:W-:Y:S04]  /*45c0*/  BSSY B1, `(.L_x_150) ;  /* 0x0000006000017945 */ /* 0x000fe80003800000 */
[----:B------:R0:W-:Y:S01]  /*45d0*/  @!P3 STG.E.U8 desc[UR36][R10.64+0x31], R51 ;  /* 0x000031330a00b986 */ /* 0x0001e2000c101124 */
[----:B------:R-:W-:Y:S05]  /*45e0*/  @P1 BRA `(.L_x_151) ;  /* 0x00000000000c1947 */ /* 0x000fea0003800000 */
[----:B------:R-:W5:Y:S02]  /*45f0*/  LDG.E.U8 R88, desc[UR36][R4.64+0x38] ;  /* 0x0000382404587981 */ /* 0x000f64000c1e1100 */
[----:B-----5:R-:W-:-:S05]  /*4600*/  PRMT R6, R88, 0x8880, RZ ;  /* 0x0000888058067816 */ /* 0x020fca00000000ff */
[----:B------:R-:W-:-:S07]  /*4610*/  IMAD R89, R6, R23, RZ ;  /* 0x0000001706597224 */ /* 0x000fce00078e02ff */
.L_x_151:
[----:B------:R-:W-:Y:S05]  /*4620*/  BSYNC B1 ;  /* 0x0000000000017941 */ /* 0x000fea0003800000 */
.L_x_150:
[----:B0-----:R-:W-:Y:S01]  /*4630*/  @!P1 IMAD R7, R52, R22, R89 ;  /* 0x0000001634079224 */ /* 0x001fe200078e0259 */
[----:B------:R-:W-:Y:S04]  /*4640*/  BSSY B1, `(.L_x_152) ;  /* 0x0000006000017945 */ /* 0x000fe80003800000 */
[----:B------:R0:W-:Y:S01]  /*4650*/  @!P1 STG.E.U8 desc[UR36][R8.64+0x38], R7 ;  /* 0x0000380708009986 */ /* 0x0001e2000c101124 */
[----:B------:R-:W-:Y:S05]  /*4660*/  @P2 BRA `(.L_x_153) ;  /* 0x00000000000c2947 */ /* 0x000fea0003800000 */
[----:B------:R-:W5:Y:S02]  /*4670*/  LDG.E.U8 R88, desc[UR36][R4.64+0x39] ;  /* 0x0000392404587981 */ /* 0x000f64000c1e1100 */
[----:B-----5:R-:W-:-:S05]  /*4680*/  PRMT R6, R88, 0x8880, RZ ;  /* 0x0000888058067816 */ /* 0x020fca00000000ff */
[----:B------:R-:W-:-:S07]  /*4690*/  IMAD R89, R6, R23, RZ ;  /* 0x0000001706597224 */ /* 0x000fce00078e02ff */
.L_x_153:
[----:B------:R-:W-:Y:S05]  /*46a0*/  BSYNC B1 ;  /* 0x0000000000017941 */ /* 0x000fea0003800000 */
.L_x_152:
[----:B------:R-:W-:Y:S01]  /*46b0*/  @!P2 IMAD R53, R53, R22, R89 ;  /* 0x000000163535a224 */ /* 0x000fe200078e0259 */
[----:B------:R-:W-:Y:S04]  /*46c0*/  BSSY B1, `(.L_x_154) ;  /* 0x0000006000017945 */ /* 0x000fe80003800000 */
[----:B------:R0:W-:Y:S01]  /*46d0*/  @!P2 STG.E.U8 desc[UR36][R8.64+0x39], R53 ;  /* 0x000039350800a986 */ /* 0x0001e2000c101124 */
[----:B------:R-:W-:Y:S05]  /*46e0*/  @P5 BRA `(.L_x_155) ;  /* 0x00000000000c5947 */ /* 0x000fea0003800000 */
[----:B------:R-:W5:Y:S02]  /*46f0*/  LDG.E.U8 R88, desc[UR36][R12.64+0x38] ;  /* 0x000038240c587981 */ /* 0x000f64000c1e1100 */
[----:B-----5:R-:W-:-:S05]  /*4700*/  PRMT R4, R88, 0x8880, RZ ;  /* 0x0000888058047816 */ /* 0x020fca00000000ff */
[----:B------:R-:W-:-:S07]  /*4710*/  IMAD R89, R4, R23, RZ ;  /* 0x0000001704597224 */ /* 0x000fce00078e02ff */
.L_x_155:
[----:B------:R-:W-:Y:S05]  /*4720*/  BSYNC B1 ;  /* 0x0000000000017941 */ /* 0x000fea0003800000 */
.L_x_154:
[----:B------:R-:W-:Y:S01]  /*4730*/  @!P5 IMAD R5, R54, R22, R89 ;  /* 0x000000163605d224 */ /* 0x000fe200078e0259 */
[----:B------:R-:W-:Y:S01]  /*4740*/  ISETP.LT.OR P0, PT, R3, 0x3a, !P0 ;  /* 0x0000003a0300780c */ /* 0x000fe20004701670 */
[----:B------:R-:W-:Y:S03]  /*4750*/  BSSY B1, `(.L_x_156) ;  /* 0x0000006000017945 */ /* 0x000fe60003800000 */
[----:B------:R0:W-:Y:S09]  /*4760*/  @!P5 STG.E.U8 desc[UR36][R10.64+0x38], R5 ;  /* 0x000038050a00d986 */ /* 0x0001f2000c101124 */
[----:B------:R-:W-:Y:S05]  /*4770*/  @P0 BRA `(.L_x_157) ;  /* 0x00000000000c0947 */ /* 0x000fea0003800000 */
[----:B------:R-:W5:Y:S02]  /*4780*/  LDG.E.U8 R88, desc[UR36][R12.64+0x39] ;  /* 0x000039240c587981 */ /* 0x000f64000c1e1100 */
[----:B-----5:R-:W-:-:S05]  /*4790*/  PRMT R4, R88, 0x8880, RZ ;  /* 0x0000888058047816 */ /* 0x020fca00000000ff */
[----:B------:R-:W-:-:S07]  /*47a0*/  IMAD R89, R4, R23, RZ ;  /* 0x0000001704597224 */ /* 0x000fce00078e02ff */
.L_x_157:
[----:B------:R-:W-:Y:S05]  /*47b0*/  BSYNC B1 ;  /* 0x0000000000017941 */ /* 0x000fea0003800000 */
.L_x_156:
[----:B------:R-:W-:Y:S01]  /*47c0*/  IMAD R55, R55, R22, R89 ;  /* 0x0000001637377224 */ /* 0x000fe200078e0259 */
[----:B------:R-:W-:Y:S06]  /*47d0*/  @P0 BRA `(.L_x_158) ;  /* 0x0000000c00180947 */ /* 0x000fec0003800000 */
[----:B------:R0:W-:Y:S01]  /*47e0*/  STG.E.U8 desc[UR36][R10.64+0x39], R55 ;  /* 0x000039370a007986 */ /* 0x0001e2000c101124 */
[----:B------:R-:W-:Y:S05]  /*47f0*/  BRA `(.L_x_158) ;  /* 0x0000000c00107947 */ /* 0x000fea0003800000 */
.L_x_29:
[C---:B------:R-:W-:Y:S02]  /*4800*/  ISETP.GE.AND P2, PT, R100.reuse, 0x1, PT ;  /* 0x000000016400780c */ /* 0x040fe40003f46270 */
[----:B------:R-:W-:Y:S02]  /*4810*/  ISETP.GE.AND P1, PT, R100, 0x9, PT ;  /* 0x000000096400780c */ /* 0x000fe40003f26270 */
[C---:B------:R-:W-:Y:S02]  /*4820*/  ISETP.LT.OR P4, PT, R3.reuse, 0x1, !P2 ;  /* 0x000000010300780c */ /* 0x040fe40005781670 */
[C---:B------:R-:W-:Y:S02]  /*4830*/  ISETP.LT.OR P5, PT, R3.reuse, 0x2, !P2 ;  /* 0x000000020300780c */ /* 0x040fe400057a1670 */
[C---:B------:R-:W-:Y:S02]  /*4840*/  ISETP.LT.OR P0, PT, R3.reuse, 0x1, !P1 ;  /* 0x000000010300780c */ /* 0x040fe40004f01670 */
[----:B------:R-:W-:-:S07]  /*4850*/  ISETP.LT.OR P3, PT, R3, 0x2, !P1 ;  /* 0x000000020300780c */ /* 0x000fce0004f61670 */
[-C--:B------:R-:W-:Y:S02]  /*4860*/  @!P4 IMAD R5, R56, R22.reuse, RZ ;  /* 0x000000163805c224 */ /* 0x080fe400078e02ff */
[-C--:B------:R-:W-:Y:S02]  /*4870*/  @!P5 IMAD R57, R57, R22.reuse, RZ ;  /* 0x000000163939d224 */ /* 0x080fe400078e02ff */
[-C--:B------:R-:W-:Y:S01]  /*4880*/  @!P0 IMAD R13, R58, R22.reuse, RZ ;  /* 0x000000163a0d8224 */ /* 0x080fe200078e02ff */
[----:B------:R0:W-:Y:S01]  /*4890*/  @!P4 STG.E.U8 desc[UR36][R92.64], R5 ;  /* 0x000000055c00c986 */ /* 0x0001e2000c101124 */
[----:B------:R-:W-:Y:S01]  /*48a0*/  ISETP.LT.OR P4, PT, R3, 0x9, !P2 ;  /* 0x000000090300780c */ /* 0x000fe20005781670 */
[----:B------:R-:W-:Y:S02]  /*48b0*/  @!P3 IMAD R59, R59, R22, RZ ;  /* 0x000000163b3bb224 */ /* 0x000fe400078e02ff */
[----:B------:R-:W-:Y:S01]  /*48c0*/  @!P5 STG.E.U8 desc[UR36][R92.64+0x1], R57 ;  /* 0x000001395c00d986 */ /* 0x000fe2000c101124 */
[----:B------:R-:W-:-:S03]  /*48d0*/  ISETP.LT.OR P5, PT, R3, 0xa, !P2 ;  /* 0x0000000a0300780c */ /* 0x000fc600057a1670 */
[----:B------:R1:W-:Y:S01]  /*48e0*/  @!P0 STG.E.U8 desc[UR36][R6.64], R13 ;  /* 0x0000000d06008986 */ /* 0x0003e2000c101124 */
[----:B------:R-:W-:-:S03]  /*48f0*/  ISETP.LT.OR P0, PT, R3, 0x9, !P1 ;  /* 0x000000090300780c */ /* 0x000fc60004f01670 */
[----:B------:R-:W-:Y:S01]  /*4900*/  @!P3 STG.E.U8 desc[UR36][R6.64+0x1], R59 ;  /* 0x0000013b0600b986 */ /* 0x000fe2000c101124 */
[----:B------:R-:W-:Y:S01]  /*4910*/  ISETP.LT.OR P3, PT, R3, 0xa, !P1 ;  /* 0x0000000a0300780c */ /* 0x000fe20004f61670 */
[----:B------:R-:W-:-:S04]  /*4920*/  @!P4 IMAD R15, R60, R22, RZ ;  /* 0x000000163c0fc224 */ /* 0x000fc800078e02ff */
[-C--:B------:R-:W-:Y:S01]  /*4930*/  @!P5 IMAD R61, R61, R22.reuse, RZ ;  /* 0x000000163d3dd224 */ /* 0x080fe200078e02ff */
[----:B------:R2:W-:Y:S01]  /*4940*/  @!P4 STG.E.U8 desc[UR36][R92.64+0x8], R15 ;  /* 0x0000080f5c00c986 */ /* 0x0005e2000c101124 */
[C---:B------:R-:W-:Y:S02]  /*4950*/  ISETP.LT.OR P4, PT, R3.reuse, 0x11, !P2 ;  /* 0x000000110300780c */ /* 0x040fe40005781670 */
[-C--:B0-----:R-:W-:Y:S01]  /*4960*/  @!P0 IMAD R5, R62, R22.reuse, RZ ;  /* 0x000000163e058224 */ /* 0x081fe200078e02ff */
[----:B------:R-:W-:Y:S01]  /*4970*/  @!P5 STG.E.U8 desc[UR36][R92.64+0x9], R61 ;  /* 0x0000093d5c00d986 */ /* 0x000fe2000c101124 */
[----:B------:R-:W-:Y:S02]  /*4980*/  ISETP.LT.OR P5, PT, R3, 0x12, !P2 ;  /* 0x000000120300780c */ /* 0x000fe400057a1670 */
[----:B------:R-:W-:Y:S01]  /*4990*/  @!P3 IMAD R63, R63, R22, RZ ;  /* 0x000000163f3fb224 */ /* 0x000fe200078e02ff */
[----:B------:R0:W-:Y:S01]  /*49a0*/  @!P0 STG.E.U8 desc[UR36][R6.64+0x8], R5 ;  /* 0x0000080506008986 */ /* 0x0001e2000c101124 */
[----:B------:R-:W-:-:S03]  /*49b0*/  ISETP.LT.OR P0, PT, R3, 0x11, !P1 ;  /* 0x000000110300780c */ /* 0x000fc60004f01670 */
[----:B------:R-:W-:Y:S01]  /*49c0*/  @!P3 STG.E.U8 desc[UR36][R6.64+0x9], R63 ;  /* 0x0000093f0600b986 */ /* 0x000fe2000c101124 */
[----:B------:R-:W-:Y:S01]  /*49d0*/  ISETP.LT.OR P3, PT, R3, 0x12, !P1 ;  /* 0x000000120300780c */ /* 0x000fe20004f61670 */
[----:B-1----:R-:W-:-:S04]  /*49e0*/  @!P4 IMAD R13, R64, R22, RZ ;  /* 0x00000016400dc224 */ /* 0x002fc800078e02ff */
[-C--:B------:R-:W-:Y:S01]  /*49f0*/  @!P5 IMAD R65, R65, R22.reuse, RZ ;  /* 0x000000164141d224 */ /* 0x080fe200078e02ff */
[----:B------:R1:W-:Y:S01]  /*4a00*/  @!P4 STG.E.U8 desc[UR36][R92.64+0x10], R13 ;  /* 0x0000100d5c00c986 */ /* 0x0003e2000c101124 */
[C---:B------:R-:W-:Y:S02]  /*4a10*/  ISETP.LT.OR P4, PT, R3.reuse, 0x19, !P2 ;  /* 0x000000190300780c */ /* 0x040fe40005781670 */
[-C--:B--2---:R-:W-:Y:S01]  /*4a20*/  @!P0 IMAD R15, R66, R22.reuse, RZ ;  /* 0x00000016420f8224 */ /* 0x084fe200078e02ff */
[----:B------:R-:W-:Y:S01]  /*4a30*/  @!P5 STG.E.U8 desc[UR36][R92.64+0x11], R65 ;  /* 0x000011415c00d986 */ /* 0x000fe2000c101124 */
[----:B------:R-:W-:Y:S02]  /*4a40*/  ISETP.LT.OR P5, PT, R3, 0x1a, !P2 ;  /* 0x0000001a0300780c */ /* 0x000fe400057a1670 */
[----:B------:R-:W-:Y:S01]  /*4a50*/  @!P3 IMAD R67, R67, R22, RZ ;  /* 0x000000164343b224 */ /* 0x000fe200078e02ff */
[----:B------:R2:W-:Y:S01]  /*4a60*/  @!P0 STG.E.U8 desc[UR36][R6.64+0x10], R15 ;  /* 0x0000100f06008986 */ /* 0x0005e2000c101124 */
[----:B------:R-:W-:-:S03]  /*4a70*/  ISETP.LT.OR P0, PT, R3, 0x19, !P1 ;  /* 0x000000190300780c */ /* 0x000fc60004f01670 */
[----:B------:R-:W-:Y:S01]  /*4a80*/  @!P3 STG.E.U8 desc[UR36][R6.64+0x11], R67 ;  /* 0x000011430600b986 */ /* 0x000fe2000c101124 */
[----:B------:R-:W-:Y:S01]  /*4a90*/  ISETP.LT.OR P3, PT, R3, 0x1a, !P1 ;  /* 0x0000001a0300780c */ /* 0x000fe20004f61670 */
[----:B0-----:R-:W-:-:S04]  /*4aa0*/  @!P4 IMAD R5, R68, R22, RZ ;  /* 0x000000164405c224 */ /* 0x001fc800078e02ff */
[-C--:B------:R-:W-:Y:S01]  /*4ab0*/  @!P5 IMAD R69, R69, R22.reuse, RZ ;  /* 0x000000164545d224 */ /* 0x080fe200078e02ff */
[----:B------:R0:W-:Y:S01]  /*4ac0*/  @!P4 STG.E.U8 desc[UR36][R92.64+0x18], R5 ;  /* 0x000018055c00c986 */ /* 0x0001e2000c101124 */
[C---:B------:R-:W-:Y:S02]  /*4ad0*/  ISETP.LT.OR P4, PT, R3.reuse, 0x21, !P2 ;  /* 0x000000210300780c */ /* 0x040fe40005781670 */
[-C--:B-1----:R-:W-:Y:S01]  /*4ae0*/  @!P0 IMAD R13, R70, R22.reuse, RZ ;  /* 0x00000016460d8224 */ /* 0x082fe200078e02ff */
[----:B------:R-:W-:Y:S01]  /*4af0*/  @!P5 STG.E.U8 desc[UR36][R92.64+0x19], R69 ;  /* 0x000019455c00d986 */ /* 0x000fe2000c101124 */
[----:B------:R-:W-:Y:S02]  /*4b00*/  ISETP.LT.OR P5, PT, R3, 0x22, !P2 ;  /* 0x000000220300780c */ /* 0x000fe400057a1670 */
[----:B------:R-:W-:Y:S01]  /*4b10*/  @!P3 IMAD R71, R71, R22, RZ ;  /* 0x000000164747b224 */ /* 0x000fe200078e02ff */
[----:B------:R1:W-:Y:S01]  /*4b20*/  @!P0 STG.E.U8 desc[UR36][R6.64+0x18], R13 ;  /* 0x0000180d06008986 */ /* 0x0003e2000c101124 */
[----:B------:R-:W-:-:S03]  /*4b30*/  ISETP.LT.OR P0, PT, R3, 0x21, !P1 ;  /* 0x000000210300780c */ /* 0x000fc60004f01670 */
[----:B------:R-:W-:Y:S01]  /*4b40*/  @!P3 STG.E.U8 desc[UR36][R6.64+0x19], R71 ;  /* 0x000019470600b986 */ /* 0x000fe2000c101124 */
[----:B------:R-:W-:Y:S01]  /*4b50*/  ISETP.LT.OR P3, PT, R3, 0x22, !P1 ;  /* 0x000000220300780c */ /* 0x000fe20004f61670 */
[----:B--2---:R-:W-:-:S04]  /*4b60*/  @!P4 IMAD R15, R72, R22, RZ ;  /* 0x00000016480fc224 */ /* 0x004fc800078e02ff */
        /* <DEDUP_REMOVED lines=32> */
[----:B------:R-:W-:-:S02]  /*4d70*/  ISETP.GE.AND P0, PT, R100, 0x81, PT ;  /* 0x000000816400780c */ /* 0x000fc40003f06270 */
[C---:B------:R-:W-:Y:S01]  /*4d80*/  ISETP.LT.OR P5, PT, R3.reuse, 0x39, !P1 ;  /* 0x000000390300780c */ /* 0x040fe20004fa1670 */
[----:B------:R-:W-:Y:S01]  /*4d90*/  @!P3 STG.E.U8 desc[UR36][R6.64+0x31], R83 ;  /* 0x000031530600b986 */ /* 0x000fe2000c101124 */
[C---:B------:R-:W-:Y:S01]  /*4da0*/  ISETP.LT.OR P1, PT, R3.reuse, 0x3a, !P1 ;  /* 0x0000003a0300780c */ /* 0x040fe20004f21670 */
[----:B--2---:R-:W-:Y:S01]  /*4db0*/  @!P4 IMAD R15, R84, R22, RZ ;  /* 0x00000016540fc224 */ /* 0x004fe200078e02ff */
[----:B------:R-:W-:-:S03]  /*4dc0*/  ISETP.LT.OR P3, PT, R3, 0x1, !P0 ;  /* 0x000000010300780c */ /* 0x000fc60004761670 */
[----:B------:R-:W-:Y:S01]  /*4dd0*/  @!P2 IMAD R85, R85, R22, RZ ;  /* 0x000000165555a224 */ /* 0x000fe200078e02ff */
[----:B------:R-:W-:Y:S01]  /*4de0*/  @!P4 STG.E.U8 desc[UR36][R92.64+0x38], R15 ;  /* 0x0000380f5c00c986 */ /* 0x000fe2000c101124 */
[----:B------:R-:W-:-:S03]  /*4df0*/  ISETP.LT.OR P4, PT, R3, 0x2, !P0 ;  /* 0x000000020300780c */ /* 0x000fc60004781670 */
[----:B------:R-:W-:Y:S01]  /*4e00*/  @!P2 STG.E.U8 desc[UR36][R92.64+0x39], R85 ;  /* 0x000039555c00a986 */ /* 0x000fe2000c101124 */
[-C--:B0-----:R-:W-:Y:S01]  /*4e10*/  @!P5 IMAD R5, R86, R22.reuse, RZ ;  /* 0x000000165605d224 */ /* 0x081fe200078e02ff */
[----:B------:R-:W-:Y:S01]  /*4e20*/  ISETP.GE.AND P2, PT, R100, 0x89, PT ;  /* 0x000000896400780c */ /* 0x000fe20003f46270 */
[-C--:B------:R-:W-:Y:S02]  /*4e30*/  @!P1 IMAD R87, R87, R22.reuse, RZ ;  /* 0x0000001657579224 */ /* 0x080fe400078e02ff */
[----:B-1----:R-:W-:Y:S01]  /*4e40*/  @!P3 IMAD R13, R24, R22, RZ ;  /* 0x00000016180db224 */ /* 0x002fe200078e02ff */
[----:B------:R0:W-:Y:S01]  /*4e50*/  @!P5 STG.E.U8 desc[UR36][R6.64+0x38], R5 ;  /* 0x000038050600d986 */ /* 0x0001e2000c101124 */
[----:B------:R-:W-:-:S03]  /*4e60*/  ISETP.LT.OR P5, PT, R3, 0x1, !P2 ;  /* 0x000000010300780c */ /* 0x000fc600057a1670 */
[----:B------:R-:W-:Y:S01]  /*4e70*/  @!P4 IMAD R25, R25, R22, RZ ;  /* 0x000000161919c224 */ /* 0x000fe200078e02ff */
[----:B------:R-:W-:Y:S01]  /*4e80*/  @!P1 STG.E.U8 desc[UR36][R6.64+0x39], R87 ;  /* 0x0000395706009986 */ /* 0x000fe2000c101124 */
[----:B------:R-:W-:-:S03]  /*4e90*/  ISETP.LT.OR P1, PT, R3, 0x2, !P2 ;  /* 0x000000020300780c */ /* 0x000fc60005721670 */
[----:B------:R-:W-:Y:S01]  /*4ea0*/  @!P3 STG.E.U8 desc[UR36][R8.64], R13 ;  /* 0x0000000d0800b986 */ /* 0x000fe2000c101124 */
[----:B------:R-:W-:-:S03]  /*4eb0*/  ISETP.LT.OR P3, PT, R3, 0x9, !P0 ;  /* 0x000000090300780c */ /* 0x000fc60004761670 */
[----:B------:R-:W-:Y:S01]  /*4ec0*/  @!P4 STG.E.U8 desc[UR36][R8.64+0x1], R25 ;  /* 0x000001190800c986 */ /* 0x000fe2000c101124 */
[----:B------:R-:W-:Y:S01]  /*4ed0*/  ISETP.LT.OR P4, PT, R3, 0xa, !P0 ;  /* 0x0000000a0300780c */ /* 0x000fe20004781670 */
[----:B0-----:R-:W-:-:S04]  /*4ee0*/  @!P5 IMAD R5, R26, R22, RZ ;  /* 0x000000161a05d224 */ /* 0x001fc800078e02ff */
[-C--:B------:R-:W-:Y:S01]  /*4ef0*/  @!P1 IMAD R27, R27, R22.reuse, RZ ;  /* 0x000000161b1b9224 */ /* 0x080fe200078e02ff */
[----:B------:R0:W-:Y:S01]  /*4f00*/  @!P5 STG.E.U8 desc[UR36][R10.64], R5 ;  /* 0x000000050a00d986 */ /* 0x0001e2000c101124 */
[C---:B------:R-:W-:Y:S02]  /*4f10*/  ISETP.LT.OR P5, PT, R3.reuse, 0x9, !P2 ;  /* 0x000000090300780c */ /* 0x040fe400057a1670 */
[-C--:B------:R-:W-:Y:S01]  /*4f20*/  @!P3 IMAD R15, R28, R22.reuse, RZ ;  /* 0x000000161c0fb224 */ /* 0x080fe200078e02ff */
[----:B------:R-:W-:Y:S01]  /*4f30*/  @!P1 STG.E.U8 desc[UR36][R10.64+0x1], R27 ;  /* 0x0000011b0a009986 */ /* 0x000fe2000c101124 */
[----:B------:R-:W-:Y:S02]  /*4f40*/  ISETP.LT.OR P1, PT, R3, 0xa, !P2 ;  /* 0x0000000a0300780c */ /* 0x000fe40005721670 */
[----:B------:R-:W-:Y:S01]  /*4f50*/  @!P4 IMAD R29, R29, R22, RZ ;  /* 0x000000161d1dc224 */ /* 0x000fe200078e02ff */
        /* <DEDUP_REMOVED lines=40> */
[----:B-1----:R-:W-:-:S04]  /*51e0*/  @!P5 IMAD R13, R42, R22, RZ ;  /* 0x000000162a0dd224 */ /* 0x002fc800078e02ff */
        /* <DEDUP_REMOVED lines=12> */
[----:B------:R-:W-:-:S04]  /*52b0*/  @!P1 IMAD R7, R46, R22, RZ ;  /* 0x000000162e079224 */ /* 0x000fc800078e02ff */
[-C--:B------:R-:W-:Y:S01]  /*52c0*/  @!P3 IMAD R47, R47, R22.reuse, RZ ;  /* 0x000000162f2fb224 */ /* 0x080fe200078e02ff */
[----:B------:R1:W-:Y:S01]  /*52d0*/  @!P1 STG.E.U8 desc[UR36][R10.64+0x28], R7 ;  /* 0x000028070a009986 */ /* 0x0003e2000c101124 */
[----:B------:R-:W-:Y:S02]  /*52e0*/  ISETP.LT.OR P1, PT, R3, 0x31, !P2 ;  /* 0x000000310300780c */ /* 0x000fe40005721670 */
[----:B------:R-:W-:Y:S01]  /*52f0*/  @!P4 IMAD R49, R49, R22, RZ ;  /* 0x000000163131c224 */ /* 0x000fe200078e02ff */
[----:B------:R2:W-:Y:S01]  /*5300*/  @!P3 STG.E.U8 desc[UR36][R10.64+0x29], R47 ;  /* 0x0000292f0a00b986 */ /* 0x0005e2000c101124 */
[C---:B------:R-:W-:Y:S02]  /*5310*/  ISETP.LT.OR P3, PT, R3.reuse, 0x39, !P0 ;  /* 0x000000390300780c */ /* 0x040fe40004761670 */
[C---:B------:R-:W-:Y:S01]  /*5320*/  ISETP.LT.OR P0, PT, R3.reuse, 0x3a, !P0 ;  /* 0x0000003a0300780c */ /* 0x040fe20004701670 */
[----:B------:R2:W-:Y:S01]  /*5330*/  @!P4 STG.E.U8 desc[UR36][R8.64+0x31], R49 ;  /* 0x000031310800c986 */ /* 0x0005e2000c101124 */
[----:B------:R-:W-:-:S03]  /*5340*/  ISETP.LT.OR P4, PT, R3, 0x32, !P2 ;  /* 0x000000320300780c */ /* 0x000fc60005781670 */
[----:B------:R2:W-:Y:S01]  /*5350*/  @!P5 STG.E.U8 desc[UR36][R8.64+0x30], R13 ;  /* 0x0000300d0800d986 */ /* 0x0005e2000c101124 */
[C---:B------:R-:W-:Y:S02]  /*5360*/  ISETP.LT.OR P5, PT, R3.reuse, 0x39, !P2 ;  /* 0x000000390300780c */ /* 0x040fe400057a1670 */
[----:B------:R-:W-:Y:S01]  /*5370*/  ISETP.LT.OR P2, PT, R3, 0x3a, !P2 ;  /* 0x0000003a0300780c */ /* 0x000fe20005741670 */
[-C--:B------:R-:W-:Y:S02]  /*5380*/  @!P1 IMAD R3, R50, R22.reuse, RZ ;  /* 0x0000001632039224 */ /* 0x080fe400078e02ff */
[-C--:B0-----:R-:W-:Y:S02]  /*5390*/  @!P3 IMAD R5, R52, R22.reuse, RZ ;  /* 0x000000163405b224 */ /* 0x081fe400078e02ff */
[-C--:B------:R-:W-:Y:S01]  /*53a0*/  @!P0 IMAD R53, R53, R22.reuse, RZ ;  /* 0x0000001635358224 */ /* 0x080fe200078e02ff */
[----:B------:R2:W-:Y:S01]  /*53b0*/  @!P1 STG.E.U8 desc[UR36][R10.64+0x30], R3 ;  /* 0x000030030a009986 */ /* 0x0005e2000c101124 */
[----:B------:R-:W-:-:S04]  /*53c0*/  @!P4 IMAD R51, R51, R22, RZ ;  /* 0x000000163333c224 */ /* 0x000fc800078e02ff */
[-C--:B-1----:R-:W-:Y:S01]  /*53d0*/  @!P5 IMAD R7, R54, R22.reuse, RZ ;  /* 0x000000163607d224 */ /* 0x082fe200078e02ff */
[----:B------:R2:W-:Y:S01]  /*53e0*/  @!P4 STG.E.U8 desc[UR36][R10.64+0x31], R51 ;  /* 0x000031330a00c986 */ /* 0x0005e2000c101124 */
[----:B------:R-:W-:-:S03]  /*53f0*/  @!P2 IMAD R55, R55, R22, RZ ;  /* 0x000000163737a224 */ /* 0x000fc600078e02ff */
[----:B------:R2:W-:Y:S04]  /*5400*/  @!P3 STG.E.U8 desc[UR36][R8.64+0x38], R5 ;  /* 0x000038050800b986 */ /* 0x0005e8000c101124 */
[----:B------:R2:W-:Y:S04]  /*5410*/  @!P0 STG.E.U8 desc[UR36][R8.64+0x39], R53 ;  /* 0x0000393508008986 */ /* 0x0005e8000c101124 */
[----:B------:R2:W-:Y:S04]  /*5420*/  @!P5 STG.E.U8 desc[UR36][R10.64+0x38], R7 ;  /* 0x000038070a00d986 */ /* 0x0005e8000c101124 */
[----:B------:R2:W-:Y:S02]  /*5430*/  @!P2 STG.E.U8 desc[UR36][R10.64+0x39], R55 ;  /* 0x000039370a00a986 */ /* 0x0005e4000c101124 */
.L_x_158:
[----:B------:R-:W-:Y:S05]  /*5440*/  BSYNC B0 ;  /* 0x0000000000007941 */ /* 0x000fea0003800000 */
.L_x_28:
[----:B------:R-:W-:Y:S01]  /*5450*/  ULDC UR4, c[0x0][0xc] ;  /* 0x0000030000047ab9 */ /* 0x000fe20000000800 */
[----:B------:R-:W-:Y:S01]  /*5460*/  ULDC UR5, c[0x0][0x10] ;  /* 0x0000040000057ab9 */ /* 0x000fe20000000800 */
[----:B--2---:R-:W2:Y:S01]  /*5470*/  LDC R3, c[0x0][0x14] ;  /* 0x00000500ff037b82 */ /* 0x004ea20000000800 */
[----:B------:R-:W-:Y:S01]  /*5480*/  UIMAD.WIDE.U32 UR4, UR4, UR5, URZ ;  /* 0x00000005040472a5 */ /* 0x000fe2000f8e003f */
[----:B------:R-:W-:Y:S02]  /*5490*/  IMAD.MOV.U32 R91, RZ, RZ, -0x1 ;  /* 0xffffffffff5b7424 */ /* 0x000fe400078e00ff */
[----:B------:R-:W-:-:S03]  /*54a0*/  IMAD.MOV.U32 R89, RZ, RZ, -0x1 ;  /* 0xffffffffff597424 */ /* 0x000fc600078e00ff */
[----:B--2---:R-:W-:-:S04]  /*54b0*/  IMAD.WIDE.U32 R16, R3, UR4, R16 ;  /* 0x0000000403107c25 */ /* 0x004fc8000f8e0010 */
[----:B------:R-:W-:Y:S01]  /*54c0*/  IMAD R3, R3, UR5, RZ ;  /* 0x0000000503037c24 */ /* 0x000fe2000f8e02ff */
[----:B------:R-:W-:Y:S02]  /*54d0*/  ULDC.64 UR4, c[0x0][0x650] ;  /* 0x0001940000047ab9 */ /* 0x000fe40000000a00 */
[----:B------:R-:W-:Y:S01]  /*54e0*/  ISETP.GE.U32.AND P0, PT, R16, UR4, PT ;  /* 0x0000000410007c0c */ /* 0x000fe2000bf06070 */
[--C-:B------:R-:W-:Y:S01]  /*54f0*/  IMAD.IADD R17, R17, 0x1, R3.reuse ;  /* 0x0000000111117824 */ /* 0x100fe200078e0203 */
[----:B------:R-:W-:-:S04]  /*5500*/  PRMT R3, RZ, 0x7610, R3 ;  /* 0x00007610ff037816 */ /* 0x000fc80000000003 */
[----:B------:R-:W-:-:S13]  /*5510*/  ISETP.GE.U32.AND.EX P0, PT, R17, UR5, PT, P0 ;  /* 0x0000000511007c0c */ /* 0x000fda000bf06100 */
[----:B------:R-:W-:Y:S05]  /*5520*/  @P0 BRA `(.L_x_159) ;  /* 0x0000000400640947 */ /* 0x000fea0003800000 */
[----:B------:R-:W2:Y:S01]  /*5530*/  S2R R12, SR_CTAID.X ;  /* 0x00000000000c7919 */ /* 0x000ea20000002500 */
[----:B0--3--:R-:W0:Y:S01]  /*5540*/  LDC.64 R10, c[0x0][0x628] ;  /* 0x00018a00ff0a7b82 */ /* 0x009e220000000a00 */
[----:B------:R-:W-:Y:S01]  /*5550*/  ULDC UR4, c[0x0][0x150] ;  /* 0x0000540000047ab9 */ /* 0x000fe20000000800 */
[----:B------:R-:W-:Y:S01]  /*5560*/  IMAD.MOV.U32 R8, RZ, RZ, R16 ;  /* 0x000000ffff087224 */ /* 0x000fe200078e0010 */
[----:B------:R-:W3:Y:S01]  /*5570*/  S2R R24, SR_CTAID.Y ;  /* 0x0000000000187919 */ /* 0x000ee20000002600 */
[----:B------:R-:W-:-:S04]  /*5580*/  IMAD.MOV.U32 R9, RZ, RZ, R17 ;  /* 0x000000ffff097224 */ /* 0x000fc800078e0011 */
[----:B------:R-:W1:Y:S08]  /*5590*/  LDC R21, c[0x0][0x144] ;  /* 0x00005100ff157b82 */ /* 0x000e700000000800 */
[----:B------:R-:W1:Y:S08]  /*55a0*/  LDC R0, c[0x0][0x630] ;  /* 0x00018c00ff007b82 */ /* 0x000e700000000800 */
[----:B------:R-:W1:Y:S01]  /*55b0*/  LDC.64 R14, c[0x0][0x620] ;  /* 0x00018800ff0e7b82 */ /* 0x000e620000000a00 */
[----:B0-----:R-:W-:-:S04]  /*55c0*/  ISETP.NE.U32.AND P0, PT, R10, RZ, PT ;  /* 0x000000ff0a00720c */ /* 0x001fc80003f05070 */
[----:B------:R-:W-:Y:S02]  /*55d0*/  ISETP.NE.AND.EX P0, PT, R11, RZ, PT, P0 ;  /* 0x000000ff0b00720c */ /* 0x000fe40003f05300 */
[----:B--2---:R-:W-:-:S05]  /*55e0*/  I2FP.F32.U32 R3, R12 ;  /* 0x0000000c00037245 */ /* 0x004fca0000201000 */
[----:B------:R-:W-:-:S04]  /*55f0*/  FMUL R3, R3, UR4 ;  /* 0x0000000403037c20 */ /* 0x000fc80008400000 */
[----:B------:R0:W2:Y:S02]  /*5600*/  F2I.U32.TRUNC.NTZ R20, R3 ;  /* 0x0000000300147305 */ /* 0x0000a4000020f000 */
[----:B---3--:R-:W-:Y:S05]  /*5610*/  @!P0 BRA `(.L_x_160) ;  /* 0x0000000000288947 */ /* 0x008fea0003800000 */
[----:B0-----:R-:W0:Y:S02]  /*5620*/  LDC R3, c[0x0][0x634] ;  /* 0x00018d00ff037b82 */ /* 0x001e240000000800 */
        /* <DEDUP_REMOVED lines=9> */
.L_x_160:
[----:B------:R-:W3:Y:S01]  /*56c0*/  LDC.64 R28, c[0x0][0x640] ;  /* 0x00019000ff1c7b82 */ /* 0x000ee20000000a00 */
[-CC-:B-1----:R-:W-:Y:S01]  /*56d0*/  SHF.R.U64 R89, R8, R0.reuse, R9.reuse ;  /* 0x0000000008597219 */ /* 0x182fe20000001209 */
[----:B--2---:R-:W-:Y:S01]  /*56e0*/  IMAD.MOV R20, RZ, RZ, -R20 ;  /* 0x000000ffff147224 */ /* 0x004fe200078e0a14 */
[----:B------:R-:W-:Y:S01]  /*56f0*/  SHF.R.U32.HI R0, RZ, R0, R9 ;  /* 0x00000000ff007219 */ /* 0x000fe20000011609 */
[----:B------:R-:W-:Y:S01]  /*5700*/  ULDC UR4, c[0x0][0x154] ;  /* 0x0000550000047ab9 */ /* 0x000fe20000000800 */
[----:B0-----:R-:W-:Y:S01]  /*5710*/  IADD3 R3, P0, RZ, -R89, RZ ;  /* 0x80000059ff037210 */ /* 0x001fe20007f1e0ff */
[----:B------:R-:W-:Y:S02]  /*5720*/  IMAD R21, R21, R20, R12 ;  /* 0x0000001415157224 */ /* 0x000fe400078e020c */
[----:B------:R-:W0:Y:S01]  /*5730*/  LDC R6, c[0x0][0x618] ;  /* 0x00018600ff067b82 */ /* 0x000e220000000800 */
[----:B------:R-:W-:Y:S02]  /*5740*/  IMAD.MOV.U32 R7, RZ, RZ, 0x1 ;  /* 0x00000001ff077424 */ /* 0x000fe400078e00ff */
[----:B------:R-:W-:-:S04]  /*5750*/  IMAD.X R5, RZ, RZ, ~R0, P0 ;  /* 0x000000ffff057224 */ /* 0x000fc800000e0e00 */
[-C--:B------:R-:W-:Y:S01]  /*5760*/  IMAD R0, R5, R14.reuse, RZ ;  /* 0x0000000e05007224 */ /* 0x080fe200078e02ff */
[----:B------:R-:W1:Y:S01]  /*5770*/  LDC R8, c[0x0][0x608] ;  /* 0x00018200ff087b82 */ /* 0x000e620000000800 */
[----:B------:R-:W-:-:S04]  /*5780*/  IMAD.WIDE.U32 R4, R3, R14, R16 ;  /* 0x0000000e03047225 */ /* 0x000fc800078e0010 */
[----:B------:R-:W-:Y:S01]  /*5790*/  IMAD R3, R3, R15, R0 ;  /* 0x0000000f03037224 */ /* 0x000fe200078e0200 */
[----:B------:R-:W-:Y:S02]  /*57a0*/  I2FP.F32.U32 R0, R24 ;  /* 0x0000001800007245 */ /* 0x000fe40000201000 */
[----:B------:R-:W2:Y:S01]  /*57b0*/  LDC R26, c[0x0][0x658] ;  /* 0x00019600ff1a7b82 */ /* 0x000ea20000000800 */
[----:B------:R-:W-:Y:S01]  /*57c0*/  IMAD.IADD R3, R5, 0x1, R3 ;  /* 0x0000000105037824 */ /* 0x000fe200078e0203 */
[----:B---3--:R-:W-:Y:S01]  /*57d0*/  ISETP.NE.U32.AND P0, PT, R28, RZ, PT ;  /* 0x000000ff1c00720c */ /* 0x008fe20003f05070 */
[----:B------:R-:W-:Y:S01]  /*57e0*/  FMUL R0, R0, UR4 ;  /* 0x0000000400007c20 */ /* 0x000fe20008400000 */
[----:B------:R-:W-:Y:S02]  /*57f0*/  IMAD.MOV.U32 R5, RZ, RZ, -0x1 ;  /* 0xffffffffff057424 */ /* 0x000fe400078e00ff */
[----:B------:R-:W-:Y:S01]  /*5800*/  ISETP.NE.AND.EX P0, PT, R29, RZ, PT, P0 ;  /* 0x000000ff1d00720c */ /* 0x000fe20003f05300 */
[----:B------:R3:W2:Y:S01]  /*5810*/  F2I.U32.TRUNC.NTZ R13, R0 ;  /* 0x00000000000d7305 */ /* 0x0006a2000020f000 */
[----:B------:R-:W3:Y:S01]  /*5820*/  LDC R15, c[0x0][0x148] ;  /* 0x00005200ff0f7b82 */ /* 0x000ee20000000800 */
[----:B0-----:R-:W-:-:S02]  /*5830*/  SHF.R.U64 R12, R4, R6, R3 ;  /* 0x00000006040c7219 */ /* 0x001fc40000001203 */
[----:B------:R-:W-:-:S05]  /*5840*/  SHF.R.U32.HI R3, RZ, R6, R3 ;  /* 0x00000006ff037219 */ /* 0x000fca0000011603 */
[----:B------:R-:W0:Y:S01]  /*5850*/  LDC R20, c[0x0][0x600] ;  /* 0x00018000ff147b82 */ /* 0x000e220000000800 */
[-CC-:B-1----:R-:W-:Y:S02]  /*5860*/  SHF.R.U64 R10, R12, R8.reuse, R3.reuse ;  /* 0x000000080c0a7219 */ /* 0x182fe40000001203 */
[----:B------:R-:W-:-:S05]  /*5870*/  SHF.R.U32.HI R3, RZ, R8, R3 ;  /* 0x00000008ff037219 */ /* 0x000fca0000011603 */
[----:B------:R-:W1:Y:S01]  /*5880*/  LDC R27, c[0x0][0x648] ;  /* 0x00019200ff1b7b82 */ /* 0x000e620000000800 */
[-C--:B--2---:R-:W-:Y:S02]  /*5890*/  SHF.L.U32 R4, R5, R26.reuse, RZ ;  /* 0x0000001a05047219 */ /* 0x084fe400000006ff */
[-CC-:B------:R-:W-:Y:S02]  /*58a0*/  SHF.R.U64 R14, R10, R26.reuse, R3.reuse ;  /* 0x0000001a0a0e7219 */ /* 0x180fe40000001203 */
[----:B------:R-:W-:Y:S02]  /*58b0*/  SHF.R.U32.HI R5, RZ, R26, R3 ;  /* 0x0000001aff057219 */ /* 0x000fe40000011603 */
[----:B------:R-:W-:Y:S01]  /*58c0*/  LOP3.LUT R25, RZ, R4, RZ, 0x33, !PT ;  /* 0x00000004ff197212 */ /* 0x000fe200078e33ff */
[----:B------:R-:W2:Y:S01]  /*58d0*/  LDC R30, c[0x0][0x638] ;  /* 0x00018e00ff1e7b82 */ /* 0x000ea20000000800 */
[----:B------:R-:W-:Y:S01]  /*58e0*/  SHF.L.U32 R26, R7, R26, RZ ;  /* 0x0000001a071a7219 */ /* 0x000fe200000006ff */
[----:B------:R-:W-:-:S06]  /*58f0*/  IMAD.MOV.U32 R4, RZ, RZ, R14 ;  /* 0x000000ffff047224 */ /* 0x000fcc00078e000e */
[----:B------:R-:W0:Y:S01]  /*5900*/  LDC R31, c[0x0][0x610] ;  /* 0x00018400ff1f7b82 */ /* 0x000e220000000800 */
[----:B------:R-:W-:Y:S05]  /*5910*/  @!P0 BRA `(.L_x_161) ;  /* 0x0000000000288947 */ /* 0x000fea0003800000 */
[----:B------:R-:W4:Y:S02]  /*5920*/  LDC R3, c[0x0][0x64c] ;  /* 0x00019300ff037b82 */ /* 0x000f240000000800 */
[----:B----4-:R-:W-:-:S05]  /*5930*/  IADD3 R3, P0, R14, R3, RZ ;  /* 0x000000030e037210 */ /* 0x010fca0007f1e0ff */
        /* <DEDUP_REMOVED lines=8> */
.L_x_161:
[----:B------:R-:W-:Y:S01]  /*59c0*/  ISETP.NE.AND P0, PT, R2, 0x1, PT ;  /* 0x000000010200780c */ /* 0x000fe20003f05270 */
[----:B0-----:R-:W-:Y:S01]  /*59d0*/  VIADD R7, R20, 0xffffffff ;  /* 0xffffffff14077836 */ /* 0x001fe20000000000 */
[----:B-1-3--:R-:W-:Y:S01]  /*59e0*/  SHF.R.U64 R0, R4, R27, R5 ;  /* 0x0000001b04007219 */ /* 0x00afe20000001205 */
[----:B------:R-:W-:Y:S01]  /*59f0*/  IMAD.MOV R13, RZ, RZ, -R13 ;  /* 0x000000ffff0d7224 */ /* 0x000fe200078e0a0d */
[----:B------:R-:W-:Y:S01]  /*5a00*/  LOP3.LUT R5, R10, R25, RZ, 0xc0, !PT ;  /* 0x000000190a057212 */ /* 0x000fe200078ec0ff */
[----:B------:R-:W-:Y:S01]  /*5a10*/  IMAD.MOV.U32 R4, RZ, RZ, 0x1 ;  /* 0x00000001ff047424 */ /* 0x000fe200078e00ff */
[----:B------:R-:W-:Y:S01]  /*5a20*/  LOP3.LUT R12, R12, R7, RZ, 0xc0, !PT ;  /* 0x000000070c0c7212 */ /* 0x000fe200078ec0ff */
[----:B------:R-:W-:Y:S02]  /*5a30*/  IMAD.MOV R3, RZ, RZ, -R0 ;  /* 0x000000ffff037224 */ /* 0x000fe400078e0a00 */
[----:B------:R-:W-:Y:S02]  /*5a40*/  IMAD R0, R26, R0, R5 ;  /* 0x000000001a007224 */ /* 0x000fe400078e0205 */
[----:B--2---:R-:W-:-:S02]  /*5a50*/  IMAD R3, R3, R30, R14 ;  /* 0x0000001e03037224 */ /* 0x004fc400078e020e */
[----:B------:R-:W-:Y:S02]  /*5a60*/  @P0 IMAD R21, R15, R13, R24 ;  /* 0x0000000d0f150224 */ /* 0x000fe400078e0218 */
[----:B------:R-:W-:Y:S01]  /*5a70*/  IMAD R5, R3, R20, R12 ;  /* 0x0000001403057224 */ /* 0x000fe200078e020c */
[----:B------:R-:W-:Y:S01]  /*5a80*/  PRMT R3, R4, 0x7610, R3 ;  /* 0x0000761004037816 */ /* 0x000fe20000000003 */
[----:B------:R-:W-:-:S05]  /*5a90*/  IMAD R0, R0, R31, R21 ;  /* 0x0000001f00007224 */ /* 0x000fca00078e0215 */
[----:B------:R-:W-:Y:S02]  /*5aa0*/  SEL R91, R5, R0, !P0 ;  /* 0x00000000055b7207 */ /* 0x000fe40004000000 */
[----:B------:R-:W-:-:S07]  /*5ab0*/  SEL R0, R0, R5, !P0 ;  /* 0x0000000500007207 */ /* 0x000fce0004000000 */
.L_x_159:
[----:B------:R-:W-:Y:S01]  /*5ac0*/  LOP3.LUT P0, RZ, R3, 0xff, RZ, 0xc0, !PT ;  /* 0x000000ff03ff7812 */ /* 0x000fe2000780c0ff */
[----:B------:R-:W-:-:S12]  /*5ad0*/  IMAD.MOV.U32 R90, RZ, RZ, R0 ;  /* 0x000000ffff5a7224 */ /* 0x000fd800078e0000 */
[----:B------:R-:W-:Y:S05]  /*5ae0*/  @P0 BRA `(.L_x_162) ;  /* 0xffffffb400140947 */ /* 0x000fea000383ffff */
[----:B------:R-:W-:Y:S05]  /*5af0*/  EXIT ;  /* 0x000000000000794d */ /* 0x000fea0003800000 */
.L_x_3:
[----:B0-----:R-:W-:Y:S01]  /*5b00*/  ULDC.64 UR4, c[0x0][0x650] ;  /* 0x0001940000047ab9 */ /* 0x001fe20000000a00 */
        /* <DEDUP_REMOVED lines=25> */
.L_x_164:
[--C-:B------:R-:W-:Y:S01]  /*5ca0*/  SHF.R.U64 R12, R10, R14, R11.reuse ;  /* 0x0000000e0a0c7219 */ /* 0x100fe2000000120b */
[----:B------:R-:W0:Y:S01]  /*5cb0*/  LDC R22, c[0x0][0x618] ;  /* 0x00018600ff167b82 */ /* 0x000e220000000800 */
[----:B------:R-:W-:Y:S01]  /*5cc0*/  I2FP.F32.U32 R6, R4 ;  /* 0x0000000400067245 */ /* 0x000fe20000201000 */
[----:B------:R-:W-:Y:S01]  /*5cd0*/  ULDC UR4, c[0x0][0x150] ;  /* 0x0000540000047ab9 */ /* 0x000fe20000000800 */
[----:B------:R-:W-:Y:S02]  /*5ce0*/  SHF.R.U32.HI R5, RZ, R14, R11 ;  /* 0x0000000eff057219 */ /* 0x000fe4000001160b */
[----:B------:R-:W-:Y:S01]  /*5cf0*/  IADD3 R9, P0, RZ, -R12, RZ ;  /* 0x8000000cff097210 */ /* 0x000fe20007f1e0ff */
[----:B------:R-:W-:Y:S01]  /*5d00*/  FMUL R11, R6, UR4 ;  /* 0x00000004060b7c20 */ /* 0x000fe20008400000 */
[----:B------:R-:W-:Y:S01]  /*5d10*/  ULDC UR4, c[0x0][0x154] ;  /* 0x0000550000047ab9 */ /* 0x000fe20000000800 */
[----:B------:R-:W1:Y:S02]  /*5d20*/  LDC.64 R24, c[0x0][0x640] ;  /* 0x00019000ff187b82 */ /* 0x000e640000000a00 */
[----:B------:R-:W-:-:S02]  /*5d30*/  IMAD.X R5, RZ, RZ, ~R5, P0 ;  /* 0x000000ffff057224 */ /* 0x000fc400000e0e05 */
[----:B------:R-:W2:Y:S01]  /*5d40*/  F2I.U32.TRUNC.NTZ R11, R11 ;  /* 0x0000000b000b7305 */ /* 0x000ea2000020f000 */
[----:B------:R-:W-:-:S03]  /*5d50*/  IMAD.WIDE.U32 R6, R9, R20, R16 ;  /* 0x0000001409067225 */ /* 0x000fc600078e0010 */
[----:B------:R-:W3:Y:S01]  /*5d60*/  LDC R13, c[0x0][0x144] ;  /* 0x00005100ff0d7b82 */ /* 0x000ee20000000800 */
[----:B------:R-:W-:-:S04]  /*5d70*/  IMAD R8, R5, R20, RZ ;  /* 0x0000001405087224 */ /* 0x000fc800078e02ff */
[----:B------:R-:W-:Y:S02]  /*5d80*/  IMAD R5, R9, R21, R8 ;  /* 0x0000001509057224 */ /* 0x000fe400078e0208 */
[----:B------:R-:W-:Y:S01]  /*5d90*/  IMAD.MOV.U32 R8, RZ, RZ, -0x1 ;  /* 0xffffffffff087424 */ /* 0x000fe200078e00ff */
[----:B------:R-:W4:Y:S01]  /*5da0*/  LDC R14, c[0x0][0x608] ;  /* 0x00018200ff0e7b82 */ /* 0x000f220000000800 */
[----:B------:R-:W-:Y:S01]  /*5db0*/  IMAD.IADD R5, R7, 0x1, R5 ;  /* 0x0000000107057824 */ /* 0x000fe200078e0205 */
[----:B------:R-:W-:-:S04]  /*5dc0*/  I2FP.F32.U32 R7, R3 ;  /* 0x0000000300077245 */ /* 0x000fc80000201000 */
[-C--:B0-----:R-:W-:Y:S01]  /*5dd0*/  SHF.R.U64 R10, R6, R22.reuse, R5 ;  /* 0x00000016060a7219 */ /* 0x081fe20000001205 */
[----:B--2---:R-:W-:Y:S01]  /*5de0*/  IMAD.MOV R6, RZ, RZ, -R11 ;  /* 0x000000ffff067224 */ /* 0x004fe200078e0a0b */
[----:B------:R-:W0:Y:S01]  /*5df0*/  LDC R9, c[0x0][0x658] ;  /* 0x00019600ff097b82 */ /* 0x000e220000000800 */
[----:B-1----:R-:W-:Y:S01]  /*5e00*/  ISETP.NE.U32.AND P0, PT, R24, RZ, PT ;  /* 0x000000ff1800720c */ /* 0x002fe20003f05070 */
[----:B------:R-:W-:Y:S01]  /*5e10*/  FMUL R7, R7, UR4 ;  /* 0x0000000407077c20 */ /* 0x000fe20008400000 */
[----:B------:R-:W-:Y:S02]  /*5e20*/  SHF.R.U32.HI R5, RZ, R22, R5 ;  /* 0x00000016ff057219 */ /* 0x000fe40000011605 */
[----:B------:R-:W-:-:S03]  /*5e30*/  ISETP.NE.AND.EX P0, PT, R25, RZ, PT, P0 ;  /* 0x000000ff1900720c */ /* 0x000fc60003f05300 */
[----:B------:R-:W1:Y:S01]  /*5e40*/  LDC R20, c[0x0][0x148] ;  /* 0x00005200ff147b82 */ /* 0x000e620000000800 */
[----:B---3--:R-:W-:Y:S02]  /*5e50*/  IMAD R23, R13, R6, R4 ;  /* 0x000000060d177224 */ /* 0x008fe400078e0204 */
[----:B------:R-:W-:-:S05]  /*5e60*/  IMAD.MOV.U32 R6, RZ, RZ, 0x1 ;  /* 0x00000001ff067424 */ /* 0x000fca00078e00ff */
[----:B------:R-:W2:Y:S01]  /*5e70*/  LDC R21, c[0x0][0x600] ;  /* 0x00018000ff157b82 */ /* 0x000ea20000000800 */
[-CC-:B----4-:R-:W-:Y:S02]  /*5e80*/  SHF.R.U64 R13, R10, R14.reuse, R5.reuse ;  /* 0x0000000e0a0d7219 */ /* 0x190fe40000001205 */
[----:B------:R-:W-:Y:S02]  /*5e90*/  SHF.R.U32.HI R4, RZ, R14, R5 ;  /* 0x0000000eff047219 */ /* 0x000fe40000011605 */
[----:B------:R3:W4:Y:S03]  /*5ea0*/  F2I.U32.TRUNC.NTZ R14, R7 ;  /* 0x00000007000e7305 */ /* 0x000726000020f000 */
[----:B------:R-:W1:Y:S01]  /*5eb0*/  LDC R26, c[0x0][0x648] ;  /* 0x00019200ff1a7b82 */ /* 0x000e620000000800 */
[-C--:B0-----:R-:W-:Y:S02]  /*5ec0*/  SHF.R.U64 R15, R13, R9.reuse, R4 ;  /* 0x000000090d0f7219 */ /* 0x081fe40000001204 */
[----:B------:R-:W-:-:S02]  /*5ed0*/  SHF.L.U32 R8, R8, R9, RZ ;  /* 0x0000000908087219 */ /* 0x000fc400000006ff */
[-C--:B------:R-:W-:Y:S01]  /*5ee0*/  SHF.R.U32.HI R5, RZ, R9.reuse, R4 ;  /* 0x00000009ff057219 */ /* 0x080fe20000011604 */
[----:B------:R-:W-:Y:S01]  /*5ef0*/  IMAD.MOV.U32 R4, RZ, RZ, R15 ;  /* 0x000000ffff047224 */ /* 0x000fe200078e000f */
[----:B------:R-:W-:Y:S01]  /*5f00*/  SHF.L.U32 R22, R6, R9, RZ ;  /* 0x0000000906167219 */ /* 0x000fe200000006ff */
[----:B------:R-:W0:Y:S01]  /*5f10*/  LDC R27, c[0x0][0x638] ;  /* 0x00018e00ff1b7b82 */ /* 0x000e220000000800 */
[----:B------:R-:W-:-:S07]  /*5f20*/  LOP3.LUT R28, RZ, R8, RZ, 0x33, !PT ;  /* 0x00000008ff1c7212 */ /* 0x000fce00078e33ff */
        /* <DEDUP_REMOVED lines=12> */
.L_x_165:
[----:B------:R-:W-:Y:S01]  /*5ff0*/  ISETP.NE.AND P0, PT, R2, 0x1, PT ;  /* 0x000000010200780c */ /* 0x000fe20003f05270 */
[----:B--2---:R-:W-:Y:S01]  /*6000*/  VIADD R7, R21, 0xffffffff ;  /* 0xffffffff15077836 */ /* 0x004fe20000000000 */
[----:B-1----:R-:W-:Y:S01]  /*6010*/  SHF.R.U64 R5, R4, R26, R5 ;  /* 0x0000001a04057219 */ /* 0x002fe20000001205 */
[----:B------:R-:W-:Y:S01]  /*6020*/  IMAD.MOV R14, RZ, RZ, -R14 ;  /* 0x000000ffff0e7224 */ /* 0x000fe200078e0a0e */
[----:B------:R-:W-:Y:S01]  /*6030*/  LOP3.LUT R4, R13, R28, RZ, 0xc0, !PT ;  /* 0x0000001c0d047212 */ /* 0x000fe200078ec0ff */
[----:B------:R-:W-:Y:S01]  /*6040*/  IMAD.MOV.U32 R8, RZ, RZ, R12 ;  /* 0x000000ffff087224 */ /* 0x000fe200078e000c */
[----:B------:R-:W-:Y:S01]  /*6050*/  LOP3.LUT R10, R10, R7, RZ, 0xc0, !PT ;  /* 0x000000070a0a7212 */ /* 0x000fe200078ec0ff */
[----:B------:R-:W-:Y:S02]  /*6060*/  IMAD.MOV R6, RZ, RZ, -R5 ;  /* 0x000000ffff067224 */ /* 0x000fe400078e0a05 */
[----:B------:R-:W-:-:S04]  /*6070*/  IMAD R4, R22, R5, R4 ;  /* 0x0000000516047224 */ /* 0x000fc800078e0204 */
[----:B------:R-:W-:Y:S02]  /*6080*/  @P0 IMAD R23, R20, R14, R3 ;  /* 0x0000000e14170224 */ /* 0x000fe400078e0203 */
[----:B0-----:R-:W-:Y:S02]  /*6090*/  IMAD R3, R6, R27, R15 ;  /* 0x0000001b06037224 */ /* 0x001fe400078e020f */
[----:B------:R-:W-:Y:S02]  /*60a0*/  IMAD R7, R4, R29, R23 ;  /* 0x0000001d04077224 */ /* 0x000fe400078e0217 */
[----:B------:R-:W-:Y:S02]  /*60b0*/  IMAD R4, R3, R21, R10 ;  /* 0x0000001503047224 */ /* 0x000fe400078e020a */
[----:B------:R-:W-:-:S03]  /*60c0*/  IMAD.MOV.U32 R6, RZ, RZ, 0x1 ;  /* 0x00000001ff067424 */ /* 0x000fc600078e00ff */
[----:B------:R-:W-:Y:S02]  /*60d0*/  SEL R9, R4, R7, !P0 ;  /* 0x0000000704097207 */ /* 0x000fe40004000000 */
[----:B------:R-:W-:-:S07]  /*60e0*/  SEL R7, R7, R4, !P0 ;  /* 0x0000000407077207 */ /* 0x000fce0004000000 */
.L_x_163:
[----:B------:R-:W-:-:S08]  /*60f0*/  NOP ;  /* 0x0000000000007918 */ /* 0x000fd00000000000 */
[----:B------:R-:W0:-:S00]  /*6100*/  USETMAXREG.DEALLOC.CTAPOOL 0x28 ;  /* 0x00000028000079c8 */ /* 0x000e0000080e0500 */
[----:B0-----:R-:W-:-:S13]  /*6110*/  ISETP.NE.AND P0, PT, R0, RZ, PT ;  /* 0x000000ff0000720c */ /* 0x001fda0003f05270 */
[----:B------:R-:W-:Y:S05]  /*6120*/  @P0 EXIT ;  /* 0x000000000000094d */ /* 0x000fea0003800000 */
[----:B------:R-:W-:Y:S01]  /*6130*/  LOP3.LUT P0, RZ, R6, 0xff, RZ, 0xc0, !PT ;  /* 0x000000ff06ff7812 */ /* 0x000fe2000780c0ff */
[----:B------:R-:W-:Y:S02]  /*6140*/  IMAD.MOV.U32 R0, RZ, RZ, 0x1 ;  /* 0x00000001ff007424 */ /* 0x000fe400078e00ff */
[----:B------:R-:W-:-:S10]  /*6150*/  IMAD.MOV.U32 R12, RZ, RZ, RZ ;  /* 0x000000ffff0c7224 */ /* 0x000fd400078e00ff */
[----:B------:R-:W-:Y:S05]  /*6160*/  @!P0 BRA `(.L_x_166) ;  /* 0x0000000c00308947 */ /* 0x000fea0003800000 */
[----:B------:R-:W0:Y:S01]  /*6170*/  LDC R0, c[0x0][0x28c] ;  /* 0x0000a300ff007b82 */ /* 0x000e220000000800 */
[----:B------:R-:W-:Y:S01]  /*6180*/  ULDC UR5, c[0x0][0x600] ;  /* 0x0001800000057ab9 */ /* 0x000fe20000000800 */
[----:B------:R-:W-:Y:S01]  /*6190*/  ULDC UR4, c[0x0][0xc] ;  /* 0x0000030000047ab9 */ /* 0x000fe20000000800 */
[----:B------:R-:W-:Y:S01]  /*61a0*/  UIADD3 UR16, UR5, -0x1, URZ ;  /* 0xffffffff05107890 */ /* 0x000fe2000fffe03f */
[C---:B------:R-:W-:Y:S01]  /*61b0*/  LOP3.LUT P2, RZ, R18.reuse, 0x7f, RZ, 0xc0, !PT ;  /* 0x0000007f12ff7812 */ /* 0x040fe2000784c0ff */
[----:B------:R-:W-:Y:S01]  /*61c0*/  ULDC UR6, c[0x0][0x658] ;  /* 0x0001960000067ab9 */ /* 0x000fe20000000800 */
[----:B------:R-:W-:Y:S01]  /*61d0*/  ULDC UR5, c[0x0][0x10] ;  /* 0x0000040000057ab9 */ /* 0x000fe20000000800 */
[----:B------:R-:W-:Y:S01]  /*61e0*/  UMOV UR7, 0xffffffff ;  /* 0xffffffff00077882 */ /* 0x000fe20000000000 */
[----:B------:R-:W-:Y:S01]  /*61f0*/  UMOV UR8, 0x1 ;  /* 0x0000000100087882 */ /* 0x000fe20000000000 */
[----:B------:R-:W-:Y:S01]  /*6200*/  UIMAD.WIDE.U32 UR4, UR4, UR5, URZ ;  /* 0x00000005040472a5 */ /* 0x000fe2000f8e003f */
[----:B------:R-:W-:Y:S01]  /*6210*/  LOP3.LUT P0, RZ, R18, 0x1f, RZ, 0xc0, !PT ;  /* 0x0000001f12ff7812 */ /* 0x000fe2000780c0ff */
[----:B------:R-:W-:Y:S01]  /*6220*/  USHF.L.U32 UR7, UR7, UR6, URZ ;  /* 0x0000000607077299 */ /* 0x000fe2000800063f */
[----:B------:R-:W-:Y:S01]  /*6230*/  BSSY B0, `(.L_x_166) ;  /* 0x00000bf000007945 */ /* 0x000fe20003800000 */
[----:B------:R-:W-:Y:S01]  /*6240*/  USHF.L.U32 UR18, UR8, UR6, URZ ;  /* 0x0000000608127299 */ /* 0x000fe2000800063f */
[----:B------:R-:W-:Y:S01]  /*6250*/  IMAD.MOV.U32 R13, RZ, RZ, 0x1 ;  /* 0x00000001ff0d7424 */ /* 0x000fe200078e00ff */
[----:B------:R-:W-:Y:S01]  /*6260*/  LOP3.LUT R11, R19, 0x2, RZ, 0xfc, !PT ;  /* 0x00000002130b7812 */ /* 0x000fe200078efcff */
[----:B------:R-:W-:Y:S01]  /*6270*/  ULDC UR6, c[0x0][0x14] ;  /* 0x0000050000067ab9 */ /* 0x000fe20000000800 */
[----:B------:R-:W-:Y:S01]  /*6280*/  PLOP3.LUT P0, PT, P0, P2, PT, 0x8a, 0x0 ;  /* 0x000000000000781c */ /* 0x000fe20000705172 */
[----:B------:R-:W-:Y:S01]  /*6290*/  UIMAD.WIDE.U32 UR20, UR4, UR6, URZ ;  /* 0x00000006041472a5 */ /* 0x000fe2000f8e003f */
[----:B------:R-:W-:Y:S01]  /*62a0*/  IMAD.MOV.U32 R12, RZ, RZ, RZ ;  /* 0x000000ffff0c7224 */ /* 0x000fe200078e00ff */
[----:B------:R-:W-:-:S02]  /*62b0*/  UIMAD UR13, UR5, UR6, URZ ;  /* 0x00000006050d72a4 */ /* 0x000fc4000f8e023f */
[----:B------:R-:W-:Y:S01]  /*62c0*/  ULOP3.LUT UR17, URZ, UR7, URZ, 0x33, !UPT ;  /* 0x000000073f117292 */ /* 0x000fe2000f8e333f */
[----:B0-----:R-:W-:Y:S01]  /*62d0*/  VIADD R0, R0, 0x7f ;  /* 0x0000007f00007836 */ /* 0x001fe20000000000 */
[----:B------:R-:W-:Y:S01]  /*62e0*/  UIADD3 UR13, UR21, UR13, URZ ;  /* 0x0000000d150d7290 */ /* 0x000fe2000fffe03f */
[----:B------:R-:W-:-:S03]  /*62f0*/  ULDC.64 UR22, c[0x0][0x198] ;  /* 0x0000660000167ab9 */ /* 0x000fc60000000a00 */
[----:B------:R-:W-:-:S04]  /*6300*/  SHF.R.S32.HI R3, RZ, 0x1f, R0 ;  /* 0x0000001fff037819 */ /* 0x000fc80000011400 */
[----:B------:R-:W-:Y:S01]  /*6310*/  LEA.HI R3, R3, R0, RZ, 0x7 ;  /* 0x0000000003037211 */ /* 0x000fe200078f38ff */
[----:B------:R-:W-:-:S03]  /*6320*/  IMAD.MOV.U32 R0, RZ, RZ, 0x1 ;  /* 0x00000001ff007424 */ /* 0x000fc600078e00ff */
[----:B------:R-:W-:-:S05]  /*6330*/  SHF.R.S32.HI R3, RZ, 0x7, R3 ;  /* 0x00000007ff037819 */ /* 0x000fca0000011403 */
[----:B------:R-:W-:-:S07]  /*6340*/  VIADD R10, R3, 0x1 ;  /* 0x00000001030a7836 */ /* 0x000fce0000000000 */
.L_x_178:
[----:B------:R-:W-:-:S03]  /*6350*/  UMOV UR4, 0xffffffff ;  /* 0xffffffff00047882 */ /* 0x000fc60000000000 */
[----:B------:R-:W-:Y:S05]  /*6360*/  BRA.DIV UR4, `(.L_x_167) ;  /* 0x0000000e04bc7947 */ /* 0x000fea000b800000 */
[----:B------:R-:W-:-:S13]  /*6370*/  ELECT P6, URZ, PT ;  /* 0x00000000003f782f */ /* 0x000fda00038c0000 */
.L_x_190:
[----:B------:R-:W0:Y:S01]  /*6380*/  LDC R4, c[0x0][0x28c] ;  /* 0x0000a300ff047b82 */ /* 0x000e220000000800 */
[----:B------:R-:W-:Y:S01]  /*6390*/  BSSY B1, `(.L_x_168) ;  /* 0x0000037000017945 */ /* 0x000fe20003800000 */
[----:B0-----:R-:W-:-:S13]  /*63a0*/  ISETP.LT.OR P6, PT, R4, 0x1, !P6 ;  /* 0x000000010400780c */ /* 0x001fda00077c1670 */
[----:B------:R-:W-:Y:S05]  /*63b0*/  @P6 BRA `(.L_x_169) ;  /* 0x0000000000d06947 */ /* 0x000fea0003800000 */
[----:B------:R-:W-:Y:S02]  /*63c0*/  IMAD.SHL.U32 R15, R9, 0x40, RZ ;  /* 0x00000040090f7824 */ /* 0x000fe400078e00ff */
[----:B------:R-:W-:Y:S02]  /*63d0*/  IMAD.SHL.U32 R18, R7, 0x100, RZ ;  /* 0x0000010007127824 */ /* 0x000fe400078e00ff */
[----:B------:R-:W-:Y:S02]  /*63e0*/  IMAD.MOV.U32 R20, RZ, RZ, RZ ;  /* 0x000000ffff147224 */ /* 0x000fe400078e00ff */
[----:B------:R-:W-:Y:S02]  /*63f0*/  IMAD.MOV.U32 R4, RZ, RZ, R10 ;  /* 0x000000ffff047224 */ /* 0x000fe400078e000a */
[----:B------:R-:W-:Y:S02]  /*6400*/  IMAD.MOV.U32 R5, RZ, RZ, R0 ;  /* 0x000000ffff057224 */ /* 0x000fe400078e0000 */
[----:B------:R-:W-:-:S07]  /*6410*/  IMAD.MOV.U32 R6, RZ, RZ, R12 ;  /* 0x000000ffff067224 */ /* 0x000fce00078e000c */
.L_x_173:
[----:B------:R-:W0:Y:S01]  /*6420*/  S2R R14, SR_CgaCtaId ;  /* 0x00000000000e7919 */ /* 0x000e220000008800 */
[----:B------:R-:W-:Y:S01]  /*6430*/  MOV R7, 0x400 ;  /* 0x0000040000077802 */ /* 0x000fe20000000f00 */
[----:B------:R-:W1:Y:S03]  /*6440*/  @!P2 LDC R9, c[0x0][0x500] ;  /* 0x00014000ff09ab82 */ /* 0x000e660000000800 */
[----:B0-----:R-:W-:Y:S02]  /*6450*/  LEA R21, R14, R7, 0x18 ;  /* 0x000000070e157211 */ /* 0x001fe400078ec0ff */
[----:B------:R-:W-:-:S03]  /*6460*/  SHF.L.U32 R7, R5, 0x1f, RZ ;  /* 0x0000001f05077819 */ /* 0x000fc600000006ff */
[----:B------:R-:W-:-:S04]  /*6470*/  IMAD R14, R6, 0x8, R21 ;  /* 0x00000008060e7824 */ /* 0x000fc800078e0215 */
[----:B------:R-:W0:Y:S02]  /*6480*/  SYNCS.PHASECHK.TRANS64.TRYWAIT P1, [R14+URZ+0x28], R7 ;  /* 0x000028070e0075a7 */ /* 0x000e24000802017f */
[----:B01----:R-:W-:Y:S05]  /*6490*/  @!P1 BRA `(.L_x_170) ;  /* 0x0000000c00909947 */ /* 0x003fea0003800000 */
.L_x_191:
[----:B0-----:R-:W-:Y:S01]  /*64a0*/  PRMT R7, R11, 0x9910, RZ ;  /* 0x000099100b077816 */ /* 0x001fe200000000ff */
[----:B------:R0:W-:Y:S03]  /*64b0*/  @!P2 SYNCS.ARRIVE.TRANS64 RZ, [R14+URZ], R9 ;  /* 0x000000090effa9a7 */ /* 0x0001e6000800003f */
[----:B------:R-:W-:-:S13]  /*64c0*/  ISETP.NE.AND P1, PT, R7, 0x2, PT ;  /* 0x000000020700780c */ /* 0x000fda0003f25270 */
[----:B0-----:R-:W-:Y:S05]  /*64d0*/  @P1 BRA `(.L_x_171) ;  /* 0x0000000000041947 */ /* 0x001fea0003800000 */
[----:B------:R-:W-:Y:S01]  /*64e0*/  BPT.TRAP 0x1 ;  /* 0x000000040000795c */ /* 0x000fe20000300000 */
.L_x_171:
[----:B------:R-:W-:Y:S05]  /*64f0*/  @P0 BRA `(.L_x_172) ;  /* 0x0000000000040947 */ /* 0x000fea0003800000 */
[----:B------:R-:W-:Y:S01]  /*6500*/  BPT.TRAP 0x1 ;  /* 0x000000040000795c */ /* 0x000fe20000300000 */
.L_x_172:
[--C-:B------:R-:W-:Y:S01]  /*6510*/  IMAD R7, R6, 0x8000, R21.reuse ;  /* 0x0000800006077824 */ /* 0x100fe200078e0215 */
[----:B------:R-:W-:Y:S01]  /*6520*/  R2UR UR9, R14 ;  /* 0x000000000e0972ca */ /* 0x000fe200000e0000 */
[----:B------:R-:W-:Y:S01]  /*6530*/  IMAD R21, R6, 0x2000, R21 ;  /* 0x0000200006157824 */ /* 0x000fe200078e0215 */
[----:B------:R-:W-:Y:S01]  /*6540*/  UIADD3 UR4, UP0, UR22, 0xf0, URZ ;  /* 0x000000f016047890 */ /* 0x000fe2000ff1e03f */
[----:B------:R-:W-:Y:S01]  /*6550*/  VIADD R4, R4, 0xffffffff ;  /* 0xffffffff04047836 */ /* 0x000fe20000000000 */
[----:B------:R-:W-:Y:S01]  /*6560*/  R2UR UR5, R7 ;  /* 0x00000000070572ca */ /* 0x000fe200000e0000 */
[----:B------:R-:W-:Y:S01]  /*6570*/  UIADD3 UR24, UP1, UR22, 0x1f0, URZ ;  /* 0x000001f016187890 */ /* 0x000fe2000ff3e03f */
[----:B------:R-:W-:Y:S01]  /*6580*/  R2UR UR8, R21 ;  /* 0x00000000150872ca */ /* 0x000fe200000e0000 */
[----:B------:R-:W-:Y:S01]  /*6590*/  VIADD R6, R6, 0x1 ;  /* 0x0000000106067836 */ /* 0x000fe20000000000 */
[----:B------:R-:W-:Y:S01]  /*65a0*/  R2UR UR11, R18 ;  /* 0x00000000120b72ca */ /* 0x000fe200000e0000 */
[----:B------:R-:W-:Y:S01]  /*65b0*/  UIADD3.X UR25, URZ, UR23, URZ, UP1, !UPT ;  /* 0x000000173f197290 */ /* 0x000fe20008ffe43f */
[----:B------:R-:W-:Y:S01]  /*65c0*/  R2UR UR10, R20 ;  /* 0x00000000140a72ca */ /* 0x000fe200000e0000 */
[----:B------:R-:W-:Y:S01]  /*65d0*/  UMOV UR6, 0x0 ;  /* 0x0000000000067882 */ /* 0x000fe20000000000 */
[----:B------:R-:W-:Y:S01]  /*65e0*/  R2UR UR12, R8 ;  /* 0x00000000080c72ca */ /* 0x000fe200000e0000 */
[----:B------:R-:W-:Y:S01]  /*65f0*/  UMOV UR7, 0x10000000 ;  /* 0x1000000000077882 */ /* 0x000fe20000000000 */
[----:B------:R-:W-:Y:S01]  /*6600*/  R2UR UR19, R15 ;  /* 0x000000000f1372ca */ /* 0x000fe200000e0000 */
[----:B------:R-:W-:Y:S01]  /*6610*/  VIADD R20, R20, 0x80 ;  /* 0x0000008014147836 */ /* 0x000fe20000000000 */
[----:B------:R-:W-:Y:S01]  /*6620*/  ISETP.GT.AND P3, PT, R4, 0x1, PT ;  /* 0x000000010400780c */ /* 0x000fe20003f64270 */
[----:B------:R-:W-:Y:S01]  /*6630*/  UIADD3 UR14, UR5, 0x100, URZ ;  /* 0x00000100050e7890 */ /* 0x000fe2000fffe03f */
[----:B------:R-:W-:Y:S01]  /*6640*/  ISETP.NE.AND P1, PT, R6, 0x5, PT ;  /* 0x000000050600780c */ /* 0x000fe20003f25270 */
[----:B------:R-:W-:-:S02]  /*6650*/  UIADD3.X UR5, URZ, UR23, URZ, UP0, !UPT ;  /* 0x000000173f057290 */ /* 0x000fc400087fe43f */
[----:B------:R-:W-:Y:S01]  /*6660*/  UIADD3 UR15, UR8, 0x28100, URZ ;  /* 0x00028100080f7890 */ /* 0x000fe2000fffe03f */
[----:B------:R-:W-:Y:S02]  /*6670*/  SEL R14, RZ, 0x1, P1 ;  /* 0x00000001ff0e7807 */ /* 0x000fe40000800000 */
[----:B------:R-:W-:Y:S01]  /*6680*/  UMOV UR8, UR14 ;  /* 0x0000000e00087c82 */ /* 0x000fe20008000000 */
[----:B------:R-:W-:Y:S02]  /*6690*/  SEL R6, R6, RZ, P1 ;  /* 0x000000ff06067207 */ /* 0x000fe40000800000 */
[----:B------:R-:W-:Y:S01]  /*66a0*/  LOP3.LUT R5, R5, R14, RZ, 0x3c, !PT ;  /* 0x0000000e05057212 */ /* 0x000fe200078e3cff */
[----:B------:R0:W-:Y:S02]  /*66b0*/  UTMALDG.3D [UR8], [UR4], desc[UR6] ;  /* 0x00000608040075b4 */ /* 0x0001e40008011000 */
[----:B0-----:R-:W-:Y:S01]  /*66c0*/  UMOV UR8, UR15 ;  /* 0x0000000f00087c82 */ /* 0x001fe20008000000 */
[----:B------:R-:W-:-:S02]  /*66d0*/  UMOV UR11, UR19 ;  /* 0x00000013000b7c82 */ /* 0x000fc40008000000 */
[----:B------:R0:W-:Y:S02]  /*66e0*/  UTMALDG.3D [UR8], [UR24], desc[UR6] ;  /* 0x00000608180075b4 */ /* 0x0001e40008011000 */
[----:B0-----:R-:W-:Y:S05]  /*66f0*/  @P3 BRA `(.L_x_173) ;  /* 0xfffffffc00483947 */ /* 0x001fea000383ffff */
.L_x_169:
[----:B------:R-:W-:Y:S05]  /*6700*/  BSYNC B1 ;  /* 0x0000000000017941 */ /* 0x000fea0003800000 */
.L_x_168:
[----:B------:R-:W-:Y:S01]  /*6710*/  LOP3.LUT P3, RZ, R13, 0xff, RZ, 0xc0, !PT ;  /* 0x000000ff0dff7812 */ /* 0x000fe2000786c0ff */
[----:B------:R-:W-:Y:S01]  /*6720*/  IMAD.IADD R12, R3, 0x1, R12 ;  /* 0x00000001030c7824 */ /* 0x000fe200078e020c */
[----:B------:R-:W-:Y:S01]  /*6730*/  IADD3 R16, P4, R16, UR20, RZ ;  /* 0x0000001410107c10 */ /* 0x000fe2000ff9e0ff */
[----:B------:R-:W-:Y:S01]  /*6740*/  ULDC.64 UR4, c[0x0][0x650] ;  /* 0x0001940000047ab9 */ /* 0x000fe20000000a00 */
[----:B------:R-:W-:Y:S01]  /*6750*/  BSSY B1, `(.L_x_174) ;  /* 0x000006a000017945 */ /* 0x000fe20003800000 */
[----:B------:R-:W-:Y:S01]  /*6760*/  IMAD.MOV.U32 R9, RZ, RZ, -0x1 ;  /* 0xffffffffff097424 */ /* 0x000fe200078e00ff */
[----:B------:R-:W-:Y:S01]  /*6770*/  ISETP.GT.U32.AND P1, PT, R12, 0x4, PT ;  /* 0x000000040c00780c */ /* 0x000fe20003f24070 */
[----:B------:R-:W-:Y:S01]  /*6780*/  IMAD.MOV.U32 R8, RZ, RZ, -0x1 ;  /* 0xffffffffff087424 */ /* 0x000fe200078e00ff */
[----:B------:R-:W-:Y:S02]  /*6790*/  IADD3.X R17, R17, UR13, RZ, P4, !PT ;  /* 0x0000000d11117c10 */ /* 0x000fe4000a7fe4ff */
[----:B------:R-:W-:-:S02]  /*67a0*/  ISETP.LT.U32.AND P1, PT, R3, 0x5, P1 ;  /* 0x000000050300780c */ /* 0x000fc40000f21070 */
[----:B------:R-:W-:Y:S01]  /*67b0*/  PRMT R13, RZ, 0x7610, R13 ;  /* 0x00007610ff0d7816 */ /* 0x000fe2000000000d */
[----:B------:R-:W0:Y:S01]  /*67c0*/  @P3 S2R R5, SR_CgaCtaId ;  /* 0x0000000000053919 */ /* 0x000e220000008800 */
[----:B------:R-:W-:-:S04]  /*67d0*/  @P3 MOV R4, 0x400 ;  /* 0x0000040000043802 */ /* 0x000fc80000000f00 */
[----:B0-----:R-:W-:Y:S01]  /*67e0*/  @P3 LEA R6, R5, R4, 0x18 ;  /* 0x0000000405063211 */ /* 0x001fe200078ec0ff */
[----:B------:R-:W-:-:S03]  /*67f0*/  IMAD.WIDE.U32 R4, R12, -0x33333333, RZ ;  /* 0xcccccccd0c047825 */ /* 0x000fc600078e00ff */
[----:B------:R0:W-:Y:S01]  /*6800*/  @P3 SYNCS.ARRIVE.TRANS64.A1T0 RZ, [R6+URZ+0x68], RZ ;  /* 0x000068ff06ff39a7 */ /* 0x0001e2000810003f */
[----:B------:R-:W-:Y:S02]  /*6810*/  ISETP.GE.U32.AND P3, PT, R3, 0x5, PT ;  /* 0x000000050300780c */ /* 0x000fe40003f66070 */
[----:B------:R-:W-:Y:S02]  /*6820*/  SHF.R.U32.HI R7, RZ, 0x2, R5 ;  /* 0x00000002ff077819 */ /* 0x000fe40000011605 */
[----:B------:R-:W-:Y:S02]  /*6830*/  SEL R5, RZ, 0x1, !P1 ;  /* 0x00000001ff057807 */ /* 0x000fe40004800000 */
[----:B------:R-:W-:Y:S01]  /*6840*/  ISETP.GE.U32.AND P1, PT, R16, UR4, PT ;  /* 0x0000000410007c0c */ /* 0x000fe2000bf26070 */
[----:B------:R-:W-:Y:S01]  /*6850*/  IMAD R12, R7, -0x5, R12 ;  /* 0xfffffffb070c7824 */ /* 0x000fe200078e020c */
[----:B------:R-:W-:Y:S02]  /*6860*/  LOP3.LUT R0, R0, R5, RZ, 0x3c, !PT ;  /* 0x0000000500007212 */ /* 0x000fe400078e3cff */
[----:B------:R-:W-:-:S02]  /*6870*/  ISETP.GE.U32.AND.EX P1, PT, R17, UR5, PT, P1 ;  /* 0x0000000511007c0c */ /* 0x000fc4000bf26110 */
[----:B------:R-:W-:Y:S02]  /*6880*/  PRMT R4, RZ, 0x7610, R4 ;  /* 0x00007610ff047816 */ /* 0x000fe40000000004 */
[----:B------:R-:W-:Y:S01]  /*6890*/  @P3 LOP3.LUT R0, R0, 0x1, R7, 0x78, !PT ;  /* 0x0000000100003812 */ /* 0x000fe200078e7807 */
[----:B------:R-:W-:-:S08]  /*68a0*/  IMAD.MOV.U32 R7, RZ, RZ, -0x1 ;  /* 0xffffffffff077424 */ /* 0x000fd000078e00ff */
[----:B0-----:R-:W-:Y:S05]  /*68b0*/  @P1 BRA `(.L_x_175) ;  /* 0x00000004004c1947 */ /* 0x001fea0003800000 */
[----:B------:R-:W-:Y:S01]  /*68c0*/  ULDC.64 UR4, c[0x0][0x628] ;  /* 0x00018a0000047ab9 */ /* 0x000fe20000000a00 */
[----:B------:R-:W0:Y:S01]  /*68d0*/  S2R R15, SR_CTAID.X ;  /* 0x00000000000f7919 */ /* 0x000e220000002500 */
[----:B------:R-:W-:Y:S01]  /*68e0*/  ISETP.NE.U32.AND P1, PT, RZ, UR4, PT ;  /* 0x00000004ff007c0c */ /* 0x000fe2000bf25070 */
[----:B------:R-:W-:Y:S01]  /*68f0*/  ULDC UR7, c[0x0][0x630] ;  /* 0x00018c0000077ab9 */ /* 0x000fe20000000800 */
[----:B------:R-:W-:Y:S01]  /*6900*/  IMAD.MOV.U32 R4, RZ, RZ, R16 ;  /* 0x000000ffff047224 */ /* 0x000fe200078e0010 */
[----:B------:R-:W1:Y:S01]  /*6910*/  S2R R14, SR_CTAID.Y ;  /* 0x00000000000e7919 */ /* 0x000e620000002600 */
[----:B------:R-:W-:Y:S01]  /*6920*/  ISETP.NE.AND.EX P1, PT, RZ, UR5, PT, P1 ;  /* 0x00000005ff007c0c */ /* 0x000fe2000bf25310 */
[----:B------:R-:W-:-:S12]  /*6930*/  IMAD.MOV.U32 R5, RZ, RZ, R17 ;  /* 0x000000ffff057224 */ /* 0x000fd800078e0011 */
[----:B------:R-:W-:Y:S05]  /*6940*/  @!P1 BRA `(.L_x_176) ;  /* 0x0000000000289947 */ /* 0x000fea0003800000 */
[----:B------:R-:W-:Y:S02]  /*6950*/  ULDC UR6, c[0x0][0x634] ;  /* 0x00018d0000067ab9 */ /* 0x000fe40000000800 */
[----:B------:R-:W-:-:S05]  /*6960*/  IADD3 R9, P1, R16, UR6, RZ ;  /* 0x0000000610097c10 */ /* 0x000fca000ff3e0ff */
[----:B------:R-:W-:-:S04]  /*6970*/  IMAD.X R21, RZ, RZ, R17, P1 ;  /* 0x000000ffff157224 */ /* 0x000fc800008e0611 */
[----:B------:R-:W-:-:S04]  /*6980*/  IMAD.WIDE.U32 R6, R21, UR4, RZ ;  /* 0x0000000415067c25 */ /* 0x000fc8000f8e00ff */
[----:B------:R-:W-:-:S04]  /*6990*/  IMAD.WIDE.U32 R6, P1, R9, UR5, R6 ;  /* 0x0000000509067c25 */ /* 0x000fc8000f820006 */
[----:B------:R-:W-:-:S04]  /*69a0*/  IMAD.WIDE.U32 R8, R9, UR4, RZ ;  /* 0x0000000409087c25 */ /* 0x000fc8000f8e00ff */
[----:B------:R-:W-:Y:S01]  /*69b0*/  IMAD.X R5, RZ, RZ, RZ, P1 ;  /* 0x000000ffff057224 */ /* 0x000fe200008e06ff */
[----:B------:R-:W-:Y:S01]  /*69c0*/  IADD3 RZ, P1, R9, R6, RZ ;  /* 0x0000000609ff7210 */ /* 0x000fe20007f3e0ff */
[----:B------:R-:W-:-:S04]  /*69d0*/  IMAD.MOV.U32 R4, RZ, RZ, R7 ;  /* 0x000000ffff047224 */ /* 0x000fc800078e0007 */
[----:B------:R-:W-:-:S08]  /*69e0*/  IMAD.WIDE.U32.X R4, R21, UR5, R4, P1 ;  /* 0x0000000515047c25 */ /* 0x000fd000088e0404 */
.L_x_176:
[--C-:B------:R-:W-:Y:S01]  /*69f0*/  SHF.R.U64 R8, R4, UR7, R5.reuse ;  /* 0x0000000704087c19 */ /* 0x100fe20008001205 */
[----:B------:R-:W-:Y:S01]  /*6a00*/  ULDC.64 UR4, c[0x0][0x620] ;  /* 0x0001880000047ab9 */ /* 0x000fe20000000a00 */
[----:B------:R-:W-:Y:S01]  /*6a10*/  SHF.R.U32.HI R4, RZ, UR7, R5 ;  /* 0x00000007ff047c19 */ /* 0x000fe20008011605 */
[----:B------:R-:W2:Y:S01]  /*6a20*/  LDC R24, c[0x0][0x144] ;  /* 0x00005100ff187b82 */ /* 0x000ea20000000800 */
[----:B------:R-:W-:Y:S01]  /*6a30*/  IADD3 R7, P1, RZ, -R8, RZ ;  /* 0x80000008ff077210 */ /* 0x000fe20007f3e0ff */
[----:B------:R-:W-:Y:S01]  /*6a40*/  ULDC.64 UR8, c[0x0][0x640] ;  /* 0x0001900000087ab9 */ /* 0x000fe20000000a00 */
[----:B0-----:R-:W-:Y:S01]  /*6a50*/  I2FP.F32.U32 R9, R15 ;  /* 0x0000000f00097245 */ /* 0x001fe20000201000 */
[----:B------:R-:W-:Y:S02]  /*6a60*/  ULDC UR6, c[0x0][0x608] ;  /* 0x0001820000067ab9 */ /* 0x000fe40000000800 */
[----:B------:R-:W-:Y:S01]  /*6a70*/  IMAD.X R4, RZ, RZ, ~R4, P1 ;  /* 0x000000ffff047224 */ /* 0x000fe200008e0e04 */
[----:B------:R-:W-:Y:S01]  /*6a80*/  ISETP.NE.U32.AND P1, PT, RZ, UR8, PT ;  /* 0x00000008ff007c0c */ /* 0x000fe2000bf25070 */
[----:B------:R-:W0:Y:S02]  /*6a90*/  LDC R21, c[0x0][0x148] ;  /* 0x00005200ff157b82 */ /* 0x000e240000000800 */
[----:B------:R-:W-:Y:S01]  /*6aa0*/  IMAD R6, R4, UR4, RZ ;  /* 0x0000000404067c24 */ /* 0x000fe2000f8e02ff */
[----:B------:R-:W-:Y:S01]  /*6ab0*/  ISETP.NE.AND.EX P1, PT, RZ, UR9, PT, P1 ;  /* 0x00000009ff007c0c */ /* 0x000fe2000bf25310 */
[----:B------:R-:W-:Y:S01]  /*6ac0*/  IMAD.WIDE.U32 R4, R7, UR4, R16 ;  /* 0x0000000407047c25 */ /* 0x000fe2000f8e0010 */
[----:B------:R-:W-:-:S03]  /*6ad0*/  ULDC UR4, c[0x0][0x150] ;  /* 0x0000540000047ab9 */ /* 0x000fc60000000800 */
[----:B------:R-:W-:Y:S02]  /*6ae0*/  IMAD R7, R7, UR5, R6 ;  /* 0x0000000507077c24 */ /* 0x000fe4000f8e0206 */
[----:B------:R-:W-:Y:S01]  /*6af0*/  FMUL R6, R9, UR4 ;  /* 0x0000000409067c20 */ /* 0x000fe20008400000 */
[----:B------:R-:W-:Y:S01]  /*6b00*/  ULDC UR4, c[0x0][0x618] ;  /* 0x0001860000047ab9 */ /* 0x000fe20000000800 */
[----:B------:R-:W-:Y:S01]  /*6b10*/  ULDC UR5, c[0x0][0x154] ;  /* 0x0000550000057ab9 */ /* 0x000fe20000000800 */
[----:B------:R-:W-:-:S03]  /*6b20*/  IMAD.IADD R5, R5, 0x1, R7 ;  /* 0x0000000105057824 */ /* 0x000fc600078e0207 */
[----:B------:R-:W3:Y:S02]  /*6b30*/  F2I.U32.TRUNC.NTZ R6, R6 ;  /* 0x0000000600067305 */ /* 0x000ee4000020f000 */
[----:B------:R-:W-:Y:S02]  /*6b40*/  SHF.R.U64 R9, R4, UR4, R5 ;  /* 0x0000000404097c19 */ /* 0x000fe40008001205 */
[----:B-1----:R-:W-:-:S05]  /*6b50*/  I2FP.F32.U32 R4, R14 ;  /* 0x0000000e00047245 */ /* 0x002fca0000201000 */
[----:B------:R-:W-:Y:S01]  /*6b60*/  FMUL R22, R4, UR5 ;  /* 0x0000000504167c20 */ /* 0x000fe20008400000 */
[----:B------:R-:W-:Y:S01]  /*6b70*/  SHF.R.U32.HI R4, RZ, UR4, R5 ;  /* 0x00000004ff047c19 */ /* 0x000fe20008011605 */
[----:B------:R-:W-:-:S03]  /*6b80*/  ULDC UR4, c[0x0][0x658] ;  /* 0x0001960000047ab9 */ /* 0x000fc60000000800 */
[--C-:B------:R-:W-:Y:S01]  /*6b90*/  SHF.R.U64 R20, R9, UR6, R4.reuse ;  /* 0x0000000609147c19 */ /* 0x100fe20008001204 */
[----:B------:R-:W1:Y:S01]  /*6ba0*/  F2I.U32.TRUNC.NTZ R22, R22 ;  /* 0x0000001600167305 */ /* 0x000e62000020f000 */
[----:B------:R-:W-:Y:S01]  /*6bb0*/  SHF.R.U32.HI R5, RZ, UR6, R4 ;  /* 0x00000006ff057c19 */ /* 0x000fe20008011604 */
[----:B---3--:R-:W-:-:S03]  /*6bc0*/  IMAD.MOV R6, RZ, RZ, -R6 ;  /* 0x000000ffff067224 */ /* 0x008fc600078e0a06 */
[----:B------:R-:W-:Y:S01]  /*6bd0*/  SHF.R.U64 R18, R20, UR4, R5 ;  /* 0x0000000414127c19 */ /* 0x000fe20008001205 */
[----:B--2---:R-:W-:Y:S01]  /*6be0*/  IMAD R15, R24, R6, R15 ;  /* 0x00000006180f7224 */ /* 0x004fe200078e020f */
[----:B------:R-:W-:-:S03]  /*6bf0*/  SHF.R.U32.HI R23, RZ, UR4, R5 ;  /* 0x00000004ff177c19 */ /* 0x000fc60008011605 */
[----:B------:R-:W-:Y:S02]  /*6c00*/  IMAD.MOV.U32 R4, RZ, RZ, R18 ;  /* 0x000000ffff047224 */ /* 0x000fe400078e0012 */
[----:B------:R-:W-:Y:S01]  /*6c10*/  IMAD.MOV.U32 R5, RZ, RZ, R23 ;  /* 0x000000ffff057224 */ /* 0x000fe200078e0017 */
[----:B-1----:R-:W-:Y:S06]  /*6c20*/  @!P1 BRA `(.L_x_177) ;  /* 0x0000000000289947 */ /* 0x002fec0003800000 */
[----:B------:R-:W-:Y:S02]  /*6c30*/  ULDC UR4, c[0x0][0x64c] ;  /* 0x0001930000047ab9 */ /* 0x000fe40000000800 */
[----:B------:R-:W-:-:S05]  /*6c40*/  IADD3 R5, P1, R18, UR4, RZ ;  /* 0x0000000412057c10 */ /* 0x000fca000ff3e0ff */
[----:B------:R-:W-:-:S04]  /*6c50*/  IMAD.X R23, RZ, RZ, R23, P1 ;  /* 0x000000ffff177224 */ /* 0x000fc800008e0617 */
[----:B------:R-:W-:-:S04]  /*6c60*/  IMAD.WIDE.U32 R6, R23, UR8, RZ ;  /* 0x0000000817067c25 */ /* 0x000fc8000f8e00ff */
[----:B------:R-:W-:-:S04]  /*6c70*/  IMAD.WIDE.U32 R6, P1, R5, UR9, R6 ;  /* 0x0000000905067c25 */ /* 0x000fc8000f820006 */
[----:B------:R-:W-:-:S04]  /*6c80*/  IMAD.WIDE.U32 R4, R5, UR8, RZ ;  /* 0x0000000805047c25 */ /* 0x000fc8000f8e00ff */
[----:B------:R-:W-:Y:S01]  /*6c90*/  IMAD.MOV.U32 R4, RZ, RZ, R7 ;  /* 0x000000ffff047224 */ /* 0x000fe200078e0007 */
[----:B------:R-:W-:Y:S01]  /*6ca0*/  IADD3 RZ, P3, R5, R6, RZ ;  /* 0x0000000605ff7210 */ /* 0x000fe20007f7e0ff */
[----:B------:R-:W-:-:S04]  /*6cb0*/  IMAD.X R5, RZ, RZ, RZ, P1 ;  /* 0x000000ffff057224 */ /* 0x000fc800008e06ff */
[----:B------:R-:W-:-:S08]  /*6cc0*/  IMAD.WIDE.U32.X R4, R23, UR9, R4, P3 ;  /* 0x0000000917047c25 */ /* 0x000fd000098e0404 */
.L_x_177:
[----:B------:R-:W-:Y:S01]  /*6cd0*/  ISETP.NE.AND P1, PT, R2, 0x1, PT ;  /* 0x000000010200780c */ /* 0x000fe20003f25270 */
[----:B------:R-:W-:Y:S01]  /*6ce0*/  ULDC UR4, c[0x0][0x648] ;  /* 0x0001920000047ab9 */ /* 0x000fe20000000800 */
[----:B------:R-:W-:Y:S01]  /*6cf0*/  LOP3.LUT R20, R20, UR17, RZ, 0xc0, !PT ;  /* 0x0000001114147c12 */ /* 0x000fe2000f8ec0ff */
[----:B------:R-:W-:Y:S01]  /*6d00*/  IMAD.MOV R22, RZ, RZ, -R22 ;  /* 0x000000ffff167224 */ /* 0x000fe200078e0a16 */
[----:B------:R-:W-:Y:S01]  /*6d10*/  SHF.R.U64 R5, R4, UR4, R5 ;  /* 0x0000000404057c19 */ /* 0x000fe20008001205 */
[----:B------:R-:W-:Y:S01]  /*6d20*/  ULDC UR4, c[0x0][0x638] ;  /* 0x00018e0000047ab9 */ /* 0x000fe20000000800 */
[----:B------:R-:W-:Y:S01]  /*6d30*/  LOP3.LUT R9, R9, UR16, RZ, 0xc0, !PT ;  /* 0x0000001009097c12 */ /* 0x000fe2000f8ec0ff */
[----:B------:R-:W-:Y:S01]  /*6d40*/  ULDC UR5, c[0x0][0x610] ;  /* 0x0001840000057ab9 */ /* 0x000fe20000000800 */
[----:B------:R-:W-:Y:S02]  /*6d50*/  IMAD.MOV.U32 R4, RZ, RZ, 0x1 ;  /* 0x00000001ff047424 */ /* 0x000fe400078e00ff */
[----:B------:R-:W-:-:S02]  /*6d60*/  IMAD.MOV R7, RZ, RZ, -R5 ;  /* 0x000000ffff077224 */ /* 0x000fc400078e0a05 */
[----:B------:R-:W-:Y:S02]  /*6d70*/  IMAD R20, R5, UR18, R20 ;  /* 0x0000001205147c24 */ /* 0x000fe4000f8e0214 */
[----:B0-----:R-:W-:Y:S02]  /*6d80*/  @P1 IMAD R15, R21, R22, R14 ;  /* 0x00000016150f1224 */ /* 0x001fe400078e020e */
[----:B------:R-:W-:Y:S01]  /*6d90*/  IMAD R18, R7, UR4, R18 ;  /* 0x0000000407127c24 */ /* 0x000fe2000f8e0212 */
[----:B------:R-:W-:Y:S01]  /*6da0*/  ULDC UR4, c[0x0][0x600] ;  /* 0x0001800000047ab9 */ /* 0x000fe20000000800 */
[----:B------:R-:W-:Y:S02]  /*6db0*/  IMAD R15, R20, UR5, R15 ;  /* 0x00000005140f7c24 */ /* 0x000fe4000f8e020f */
[----:B------:R-:W-:-:S05]  /*6dc0*/  IMAD R18, R18, UR4, R9 ;  /* 0x0000000412127c24 */ /* 0x000fca000f8e0209 */
[----:B------:R-:W-:Y:S02]  /*6dd0*/  SEL R9, R18, R15, !P1 ;  /* 0x0000000f12097207 */ /* 0x000fe40004800000 */
[----:B------:R-:W-:-:S07]  /*6de0*/  SEL R7, R15, R18, !P1 ;  /* 0x000000120f077207 */ /* 0x000fce0004800000 */
.L_x_175:
[----:B------:R-:W-:Y:S05]  /*6df0*/  BSYNC B1 ;  /* 0x0000000000017941 */ /* 0x000fea0003800000 */
.L_x_174:
[----:B------:R-:W-:-:S13]  /*6e00*/  LOP3.LUT P1, RZ, R4, 0xff, RZ, 0xc0, !PT ;  /* 0x000000ff04ff7812 */ /* 0x000fda000782c0ff */
[----:B------:R-:W-:Y:S05]  /*6e10*/  @P1 BRA `(.L_x_178) ;  /* 0xfffffff4004c1947 */ /* 0x000fea000383ffff */
[----:B------:R-:W-:Y:S05]  /*6e20*/  BSYNC B0 ;  /* 0x0000000000007941 */ /* 0x000fea0003800000 */
.L_x_166:
[----:B------:R-:W-:-:S03]  /*6e30*/  UMOV UR4, 0xffffffff ;  /* 0xffffffff00047882 */ /* 0x000fc60000000000 */
[----:B------:R-:W-:Y:S05]  /*6e40*/  BRA.DIV UR4, `(.L_x_179) ;  /* 0x0000000604387947 */ /* 0x000fea000b800000 */
[----:B------:R-:W-:-:S13]  /*6e50*/  ELECT P6, URZ, PT ;  /* 0x00000000003f782f */ /* 0x000fda00038c0000 */
.L_x_194:
[----:B------:R-:W-:Y:S04]  /*6e60*/  BSSY B0, `(.L_x_180) ;  /* 0x0000034000007945 */ /* 0x000fe80003800000 */
[----:B------:R-:W-:Y:S05]  /*6e70*/  @!P6 BRA `(.L_x_181) ;  /* 0x0000000000c8e947 */ /* 0x000fea0003800000 */
[----:B------:R-:W-:-:S04]  /*6e80*/  LOP3.LUT R19, R19, 0x2, RZ, 0xfc, !PT ;  /* 0x0000000213137812 */ /* 0x000fc800078efcff */
[----:B------:R-:W-:-:S13]  /*6e90*/  ISETP.NE.AND P0, PT, R19, 0x3, PT ;  /* 0x000000031300780c */ /* 0x000fda0003f05270 */
[----:B------:R-:W-:Y:S05]  /*6ea0*/  @!P0 BRA `(.L_x_182) ;  /* 0x0000000000048947 */ /* 0x000fea0003800000 */
[----:B------:R-:W-:Y:S01]  /*6eb0*/  BPT.TRAP 0x1 ;  /* 0x000000040000795c */ /* 0x000fe20000300000 */
.L_x_182:
[----:B------:R-:W0:Y:S01]  /*6ec0*/  S2R R3, SR_CgaCtaId ;  /* 0x0000000000037919 */ /* 0x000e220000008800 */
[----:B------:R-:W-:-:S04]  /*6ed0*/  MOV R2, 0x400 ;  /* 0x0000040000027802 */ /* 0x000fc80000000f00 */
[----:B0-----:R-:W-:Y:S02]  /*6ee0*/  LEA R3, R3, R2, 0x18 ;  /* 0x0000000203037211 */ /* 0x001fe400078ec0ff */
[----:B------:R-:W-:-:S03]  /*6ef0*/  SHF.L.U32 R2, R0, 0x1f, RZ ;  /* 0x0000001f00027819 */ /* 0x000fc600000006ff */
[----:B------:R-:W-:-:S04]  /*6f00*/  VIADD R3, R3, 0x28 ;  /* 0x0000002803037836 */ /* 0x000fc80000000000 */
[C---:B------:R-:W-:Y:S02]  /*6f10*/  IMAD R7, R12.reuse, 0x8, R3 ;  /* 0x000000080c077824 */ /* 0x040fe400078e0203 */
[----:B------:R-:W-:Y:S02]  /*6f20*/  VIADD R12, R12, 0x1 ;  /* 0x000000010c0c7836 */ /* 0x000fe40000000000 */
[----:B------:R-:W0:Y:S03]  /*6f30*/  SYNCS.PHASECHK.TRANS64.TRYWAIT P0, [R7+URZ], R2 ;  /* 0x00000002070075a7 */ /* 0x000e26000800017f */
[----:B------:R-:W-:-:S04]  /*6f40*/  ISETP.NE.AND P1, PT, R12, 0x5, PT ;  /* 0x000000050c00780c */ /* 0x000fc80003f25270 */
[----:B------:R-:W-:Y:S02]  /*6f50*/  SEL R5, RZ, 0x1, P1 ;  /* 0x00000001ff057807 */ /* 0x000fe40000800000 */
[----:B------:R-:W-:Y:S02]  /*6f60*/  SEL R12, R12, RZ, P1 ;  /* 0x000000ff0c0c7207 */ /* 0x000fe40000800000 */
[----:B------:R-:W-:-:S03]  /*6f70*/  LOP3.LUT R5, R0, R5, RZ, 0x3c, !PT ;  /* 0x0000000500057212 */ /* 0x000fc600078e3cff */
[----:B------:R-:W-:Y:S01]  /*6f80*/  IMAD R9, R12, 0x8, R3 ;  /* 0x000000080c097824 */ /* 0x000fe200078e0203 */
[----:B------:R-:W-:Y:S01]  /*6f90*/  SHF.L.U32 R4, R5, 0x1f, RZ ;  /* 0x0000001f05047819 */ /* 0x000fe200000006ff */
[----:B0-----:R-:W-:Y:S06]  /*6fa0*/  @!P0 BRA `(.L_x_183) ;  /* 0x0000000400008947 */ /* 0x001fec0003800000 */
.L_x_195:
[----:B------:R-:W1:Y:S01]  /*6fb0*/  SYNCS.PHASECHK.TRANS64.TRYWAIT P0, [R9+URZ], R4 ;  /* 0x00000004090075a7 */ /* 0x000e62000800017f */
[----:B------:R-:W-:-:S05]  /*6fc0*/  VIADD R0, R12, 0x1 ;  /* 0x000000010c007836 */ /* 0x000fca0000000000 */
[----:B------:R-:W-:-:S04]  /*6fd0*/  ISETP.NE.AND P1, PT, R0, 0x5, PT ;  /* 0x000000050000780c */ /* 0x000fc80003f25270 */
[----:B0-----:R-:W-:Y:S02]  /*6fe0*/  SEL R2, RZ, 0x1, P1 ;  /* 0x00000001ff027807 */ /* 0x001fe40000800000 */
[----:B------:R-:W-:Y:S02]  /*6ff0*/  SEL R0, R0, RZ, P1 ;  /* 0x000000ff00007207 */ /* 0x000fe40000800000 */
[----:B------:R-:W-:-:S03]  /*7000*/  LOP3.LUT R7, R5, R2, RZ, 0x3c, !PT ;  /* 0x0000000205077212 */ /* 0x000fc600078e3cff */
[----:B------:R-:W-:Y:S01]  /*7010*/  IMAD R6, R0, 0x8, R3 ;  /* 0x0000000800067824 */ /* 0x000fe200078e0203 */
[----:B------:R-:W-:Y:S01]  /*7020*/  SHF.L.U32 R5, R7, 0x1f, RZ ;  /* 0x0000001f07057819 */ /* 0x000fe200000006ff */
[----:B-1----:R-:W-:Y:S06]  /*7030*/  @!P0 BRA `(.L_x_184) ;  /* 0x0000000000f08947 */ /* 0x002fec0003800000 */
.L_x_196:
[----:B------:R-:W1:Y:S01]  /*7040*/  SYNCS.PHASECHK.TRANS64.TRYWAIT P0, [R6+URZ], R5 ;  /* 0x00000005060075a7 */ /* 0x000e62000800017f */
[----:B------:R-:W-:-:S05]  /*7050*/  VIADD R0, R0, 0x1 ;  /* 0x0000000100007836 */ /* 0x000fca0000000000 */
[----:B------:R-:W-:-:S04]  /*7060*/  ISETP.NE.AND P1, PT, R0, 0x5, PT ;  /* 0x000000050000780c */ /* 0x000fc80003f25270 */
[----:B------:R-:W-:Y:S02]  /*7070*/  SEL R2, RZ, 0x1, P1 ;  /* 0x00000001ff027807 */ /* 0x000fe40000800000 */
[----:B------:R-:W-:Y:S02]  /*7080*/  SEL R0, R0, RZ, P1 ;  /* 0x000000ff00007207 */ /* 0x000fe40000800000 */
[----:B------:R-:W-:-:S03]  /*7090*/  LOP3.LUT R7, R7, R2, RZ, 0x3c, !PT ;  /* 0x0000000207077212 */ /* 0x000fc600078e3cff */
[----:B0-----:R-:W-:Y:S01]  /*70a0*/  IMAD R9, R0, 0x8, R3 ;  /* 0x0000000800097824 */ /* 0x001fe200078e0203 */
[----:B------:R-:W-:Y:S01]  /*70b0*/  SHF.L.U32 R4, R7, 0x1f, RZ ;  /* 0x0000001f07047819 */ /* 0x000fe200000006ff */
[----:B-1----:R-:W-:Y:S06]  /*70c0*/  @!P0 BRA `(.L_x_185) ;  /* 0x0000000000e08947 */ /* 0x002fec0003800000 */
.L_x_197:
[----:B------:R-:W1:Y:S01]  /*70d0*/  SYNCS.PHASECHK.TRANS64.TRYWAIT P0, [R9+URZ], R4 ;  /* 0x00000004090075a7 */ /* 0x000e62000800017f */
[----:B------:R-:W-:-:S05]  /*70e0*/  VIADD R0, R0, 0x1 ;  /* 0x0000000100007836 */ /* 0x000fca0000000000 */
[----:B------:R-:W-:-:S04]  /*70f0*/  ISETP.NE.AND P1, PT, R0, 0x5, PT ;  /* 0x000000050000780c */ /* 0x000fc80003f25270 */
[----:B------:R-:W-:Y:S02]  /*7100*/  SEL R2, RZ, 0x1, P1 ;  /* 0x00000001ff027807 */ /* 0x000fe40000800000 */
[----:B------:R-:W-:Y:S02]  /*7110*/  SEL R0, R0, RZ, P1 ;  /* 0x000000ff00007207 */ /* 0x000fe40000800000 */
[----:B------:R-:W-:Y:S01]  /*7120*/  LOP3.LUT R2, R7, R2, RZ, 0x3c, !PT ;  /* 0x0000000207027212 */ /* 0x000fe200078e3cff */
[----:B-1----:R-:W-:Y:S06]  /*7130*/  @!P0 BRA `(.L_x_186) ;  /* 0x0000000000d88947 */ /* 0x002fec0003800000 */
.L_x_198:
[----:B------:R-:W-:Y:S01]  /*7140*/  IMAD R3, R0, 0x8, R3 ;  /* 0x0000000800037824 */ /* 0x000fe200078e0203 */
[----:B------:R-:W-:-:S07]  /*7150*/  SHF.L.U32 R0, R2, 0x1f, RZ ;  /* 0x0000001f02007819 */ /* 0x000fce00000006ff */
.L_x_187:
[----:B--2---:R2:W3:Y:S02]  /*7160*/  SYNCS.PHASECHK.TRANS64.TRYWAIT P0, [R3+URZ], R0 ;  /* 0x00000000030075a7 */ /* 0x0044e4000800017f */
[----:B---3--:R-:W-:Y:S05]  /*7170*/  @!P0 NANOSLEEP.SYNCS 0x989680 ;  /* 0x009896800000895d */ /* 0x008fea0003900000 */
[----:B------:R-:W3:Y:S02]  /*7180*/  @!P0 SYNCS.PHASECHK.TRANS64 P0, [R3+URZ], R0 ;  /* 0x00000000030085a7 */ /* 0x000ee4000800007f */
[----:B---3--:R-:W-:Y:S05]  /*7190*/  @!P0 BRA `(.L_x_187) ;  /* 0xfffffffc00f08947 */ /* 0x008fea000383ffff */
.L_x_181:
[----:B------:R-:W-:Y:S05]  /*71a0*/  BSYNC B0 ;  /* 0x0000000000007941 */ /* 0x000fea0003800000 */
.L_x_180:
[----:B------:R-:W-:Y:S05]  /*71b0*/  EXIT ;  /* 0x000000000000794d */ /* 0x000fea0003800000 */
.L_x_17:
[----:B---3--:R3:W4:Y:S02]  /*71c0*/  SYNCS.PHASECHK.TRANS64.TRYWAIT P1, [R3+URZ], R0 ;  /* 0x00000000030075a7 */ /* 0x008724000802017f */
[----:B----4-:R-:W-:Y:S05]  /*71d0*/  @!P1 NANOSLEEP.SYNCS 0x989680 ;  /* 0x009896800000995d */ /* 0x010fea0003900000 */
[----:B------:R-:W4:Y:S02]  /*71e0*/  @!P1 SYNCS.PHASECHK.TRANS64 P1, [R3+URZ], R0 ;  /* 0x00000000030095a7 */ /* 0x000f24000802007f */
[----:B----4-:R-:W-:Y:S05]  /*71f0*/  @!P1 BRA `(.L_x_17) ;  /* 0xfffffffc00f09947 */ /* 0x010fea000383ffff */
[----:B------:R-:W-:Y:S05]  /*7200*/  BRA `(.L_x_16) ;  /* 0xffffffa0001c7947 */ /* 0x000fea000383ffff */
.L_x_22:
[----:B-1----:R1:W2:Y:S02]  /*7210*/  SYNCS.PHASECHK.TRANS64.TRYWAIT P1, [R5+URZ], R4 ;  /* 0x00000004050075a7 */ /* 0x0022a4000802017f */
[----:B--2---:R-:W-:Y:S05]  /*7220*/  @!P1 NANOSLEEP.SYNCS 0x989680 ;  /* 0x009896800000995d */ /* 0x004fea0003900000 */
[----:B------:R-:W2:Y:S02]  /*7230*/  @!P1 SYNCS.PHASECHK.TRANS64 P1, [R5+URZ], R4 ;  /* 0x00000004050095a7 */ /* 0x000ea4000802007f */
[----:B--2---:R-:W-:Y:S05]  /*7240*/  @!P1 BRA `(.L_x_22) ;  /* 0xfffffffc00f09947 */ /* 0x004fea000383ffff */
[----:B------:R-:W-:Y:S05]  /*7250*/  BRA `(.L_x_21) ;  /* 0xffffffa400687947 */ /* 0x000fea000383ffff */
.L_x_167:
[----:B------:R-:W-:Y:S01]  /*7260*/  BSSY B1, `(.L_x_188) ;  /* 0x0000006000017945 */ /* 0x000fe20003800000 */
[----:B------:R-:W-:-:S07]  /*7270*/  IMAD.MOV.U32 R15, RZ, RZ, -0x1 ;  /* 0xffffffffff0f7424 */ /* 0x000fce00078e00ff */
[----:B------:R-:W-:Y:S05]  /*7280*/  WARPSYNC.COLLECTIVE R15, `(.L_x_189) ;  /* 0x000000000f0c7348 */ /* 0x000fea0003c00000 */
[----:B------:R-:W-:Y:S02]  /*7290*/  ELECT P6, UR62, PT ;  /* 0x00000000003e782f */ /* 0x000fe400038c0000 */
[----:B------:R-:W-:Y:S01]  /*72a0*/  MOV R14, UR62 ;  /* 0x0000003e000e7c02 */ /* 0x000fe20008000f00 */
[----:B------:R-:W-:Y:S10]  /*72b0*/  ENDCOLLECTIVE ;  /* 0x000000000000791b */ /* 0x000ff40003800000 */
.L_x_189:
[----:B------:R-:W-:Y:S05]  /*72c0*/  BSYNC B1 ;  /* 0x0000000000017941 */ /* 0x000fea0003800000 */
.L_x_188:
[----:B------:R-:W-:Y:S05]  /*72d0*/  BRA `(.L_x_190) ;  /* 0xfffffff000287947 */ /* 0x000fea000383ffff */
.L_x_170:
[----:B0-----:R0:W1:Y:S02]  /*72e0*/  SYNCS.PHASECHK.TRANS64.TRYWAIT P1, [R14+URZ+0x28], R7 ;  /* 0x000028070e0075a7 */ /* 0x001064000802017f */
[----:B-1----:R-:W-:Y:S05]  /*72f0*/  @!P1 NANOSLEEP.SYNCS 0x989680 ;  /* 0x009896800000995d */ /* 0x002fea0003900000 */
[----:B------:R-:W1:Y:S02]  /*7300*/  @!P1 SYNCS.PHASECHK.TRANS64 P1, [R14+URZ+0x28], R7 ;  /* 0x000028070e0095a7 */ /* 0x000e64000802007f */
[----:B-1----:R-:W-:Y:S05]  /*7310*/  @!P1 BRA `(.L_x_170) ;  /* 0xfffffffc00f09947 */ /* 0x002fea000383ffff */
[----:B------:R-:W-:Y:S05]  /*7320*/  BRA `(.L_x_191) ;  /* 0xfffffff0005c7947 */ /* 0x000fea000383ffff */
.L_x_179:
[----:B------:R-:W-:Y:S01]  /*7330*/  BSSY B0, `(.L_x_192) ;  /* 0x0000006000007945 */ /* 0x000fe20003800000 */
[----:B------:R-:W-:-:S07]  /*7340*/  IMAD.MOV.U32 R15, RZ, RZ, -0x1 ;  /* 0xffffffffff0f7424 */ /* 0x000fce00078e00ff */
[----:B------:R-:W-:Y:S05]  /*7350*/  WARPSYNC.COLLECTIVE R15, `(.L_x_193) ;  /* 0x000000000f0c7348 */ /* 0x000fea0003c00000 */
[----:B------:R-:W-:Y:S02]  /*7360*/  ELECT P6, UR62, PT ;  /* 0x00000000003e782f */ /* 0x000fe400038c0000 */
[----:B------:R-:W-:Y:S01]  /*7370*/  MOV R14, UR62 ;  /* 0x0000003e000e7c02 */ /* 0x000fe20008000f00 */
[----:B------:R-:W-:Y:S10]  /*7380*/  ENDCOLLECTIVE ;  /* 0x000000000000791b */ /* 0x000ff40003800000 */
.L_x_193:
[----:B------:R-:W-:Y:S05]  /*7390*/  BSYNC B0 ;  /* 0x0000000000007941 */ /* 0x000fea0003800000 */
.L_x_192:
[----:B------:R-:W-:Y:S05]  /*73a0*/  BRA `(.L_x_194) ;  /* 0xfffffff800ac7947 */ /* 0x000fea000383ffff */
.L_x_183:
[----:B0-----:R0:W1:Y:S02]  /*73b0*/  SYNCS.PHASECHK.TRANS64.TRYWAIT P0, [R7+URZ], R2 ;  /* 0x00000002070075a7 */ /* 0x001064000800017f */
[----:B-1----:R-:W-:Y:S05]  /*73c0*/  @!P0 NANOSLEEP.SYNCS 0x989680 ;  /* 0x009896800000895d */ /* 0x002fea0003900000 */
[----:B------:R-:W1:Y:S02]  /*73d0*/  @!P0 SYNCS.PHASECHK.TRANS64 P0, [R7+URZ], R2 ;  /* 0x00000002070085a7 */ /* 0x000e64000800007f */
[----:B-1----:R-:W-:Y:S05]  /*73e0*/  @!P0 BRA `(.L_x_183) ;  /* 0xfffffffc00f08947 */ /* 0x002fea000383ffff */
[----:B------:R-:W-:Y:S05]  /*73f0*/  BRA `(.L_x_195) ;  /* 0xfffffff800ec7947 */ /* 0x000fea000383ffff */
.L_x_184:
[----:B0-----:R0:W1:Y:S02]  /*7400*/  SYNCS.PHASECHK.TRANS64.TRYWAIT P0, [R9+URZ], R4 ;  /* 0x00000004090075a7 */ /* 0x001064000800017f */
[----:B-1----:R-:W-:Y:S05]  /*7410*/  @!P0 NANOSLEEP.SYNCS 0x989680 ;  /* 0x009896800000895d */ /* 0x002fea0003900000 */
[----:B------:R-:W1:Y:S02]  /*7420*/  @!P0 SYNCS.PHASECHK.TRANS64 P0, [R9+URZ], R4 ;  /* 0x00000004090085a7 */ /* 0x000e64000800007f */
[----:B-1----:R-:W-:Y:S05]  /*7430*/  @!P0 BRA `(.L_x_184) ;  /* 0xfffffffc00f08947 */ /* 0x002fea000383ffff */
[----:B------:R-:W-:Y:S05]  /*7440*/  BRA `(.L_x_196) ;  /* 0xfffffff800fc7947 */ /* 0x000fea000383ffff */
.L_x_185:
[----:B0-----:R0:W1:Y:S02]  /*7450*/  SYNCS.PHASECHK.TRANS64.TRYWAIT P0, [R6+URZ], R5 ;  /* 0x00000005060075a7 */ /* 0x001064000800017f */
[----:B-1----:R-:W-:Y:S05]  /*7460*/  @!P0 NANOSLEEP.SYNCS 0x989680 ;  /* 0x009896800000895d */ /* 0x002fea0003900000 */
[----:B------:R-:W1:Y:S02]  /*7470*/  @!P0 SYNCS.PHASECHK.TRANS64 P0, [R6+URZ], R5 ;  /* 0x00000005060085a7 */ /* 0x000e64000800007f */
[----:B-1----:R-:W-:Y:S05]  /*7480*/  @!P0 BRA `(.L_x_185) ;  /* 0xfffffffc00f08947 */ /* 0x002fea000383ffff */
[----:B------:R-:W-:Y:S05]  /*7490*/  BRA `(.L_x_197) ;  /* 0xfffffffc000c7947 */ /* 0x000fea000383ffff */
.L_x_186:
[----:B-1----:R1:W2:Y:S02]  /*74a0*/  SYNCS.PHASECHK.TRANS64.TRYWAIT P0, [R9+URZ], R4 ;  /* 0x00000004090075a7 */ /* 0x0022a4000800017f */
[----:B--2---:R-:W-:Y:S05]  /*74b0*/  @!P0 NANOSLEEP.SYNCS 0x989680 ;  /* 0x009896800000895d */ /* 0x004fea0003900000 */
[----:B------:R-:W2:Y:S02]  /*74c0*/  @!P0 SYNCS.PHASECHK.TRANS64 P0, [R9+URZ], R4 ;  /* 0x00000004090085a7 */ /* 0x000ea4000800007f */
[----:B--2---:R-:W-:Y:S05]  /*74d0*/  @!P0 BRA `(.L_x_186) ;  /* 0xfffffffc00f08947 */ /* 0x004fea000383ffff */
[----:B------:R-:W-:Y:S05]  /*74e0*/  BRA `(.L_x_198) ;  /* 0xfffffffc00147947 */ /* 0x000fea000383ffff */
.L_x_199:
[----:B------:R-:W-:-:S00]  /*74f0*/  BRA `(.L_x_199) ;  /* 0xfffffffc00fc7947 */ /* 0x000fc0000383ffff */
[----:B------:R-:W-:-:S00]  /*7500*/  NOP ;  /* 0x0000000000007918 */ /* 0x000fc00000000000 */
[----:B------:R-:W-:-:S00]  /*7510*/  NOP ;  /* 0x0000000000007918 */ /* 0x000fc00000000000 */
[----:B------:R-:W-:-:S00]  /*7520*/  NOP ;  /* 0x0000000000007918 */ /* 0x000fc00000000000 */
[----:B------:R-:W-:-:S00]  /*7530*/  NOP ;  /* 0x0000000000007918 */ /* 0x000fc00000000000 */
[----:B------:R-:W-:-:S00]  /*7540*/  NOP ;  /* 0x0000000000007918 */ /* 0x000fc00000000000 */
[----:B------:R-:W-:-:S00]  /*7550*/  NOP ;  /* 0x0000000000007918 */ /* 0x000fc00000000000 */
[----:B------:R-:W-:-:S00]  /*7560*/  NOP ;  /* 0x0000000000007918 */ /* 0x000fc00000000000 */
[----:B------:R-:W-:-:S00]  /*7570*/  NOP ;  /* 0x0000000000007918 */ /* 0x000fc00000000000 */
.L_x_200:


//--------------------- .nv.global.init           --------------------------
	.section	.nv.global.init,"aw",@progbits
.nv.global.init:
	.type		$str$22,@object
	.size		$str$22,($str$23 - $str$22)
$str$22:
        /*0000*/ 	.byte	0x6b, 0x5f, 0x74, 0x69, 0x6c, 0x65, 0x5f, 0x63, 0x6f, 0x75, 0x6e, 0x74, 0x20, 0x3e, 0x3d, 0x20
        /*0010*/ 	.byte	0x31, 0x00
	.type		$str$23,@object
	.size		$str$23,(__unnamed_1 - $str$23)
$str$23:
        /*0012*/ 	.byte	0x2f, 0x74, 0x6d, 0x70, 0x2f, 0x63, 0x75, 0x74, 0x6c, 0x61, 0x73, 0x73, 0x5f, 0x73, 0x77, 0x65
        /*0022*/ 	.byte	0x65, 0x70, 0x5f, 0x73, 0x72, 0x63, 0x2f, 0x69, 0x6e, 0x63, 0x6c, 0x75, 0x64, 0x65, 0x2f, 0x63
        /*0032*/ 	.byte	0x75, 0x74, 0x6c, 0x61, 0x73, 0x73, 0x2f, 0x67, 0x65, 0x6d, 0x6d, 0x2f, 0x63, 0x6f, 0x6c, 0x6c
        /*0042*/ 	.byte	0x65, 0x63, 0x74, 0x69, 0x76, 0x65, 0x2f, 0x73, 0x6d, 0x39, 0x30, 0x5f, 0x6d, 0x6d, 0x61, 0x5f
        /*0052*/ 	.byte	0x74, 0x6d, 0x61, 0x5f, 0x67, 0x6d, 0x6d, 0x61, 0x5f, 0x73, 0x73, 0x5f, 0x77, 0x61, 0x72, 0x70
        /*0062*/ 	.byte	0x73, 0x70, 0x65, 0x63, 0x69, 0x61, 0x6c, 0x69, 0x7a, 0x65, 0x64, 0x2e, 0x68, 0x70, 0x70, 0x00
	.type		__unnamed_1,@object
	.size		__unnamed_1,(.L_0 - __unnamed_1)
__unnamed_1:
        /*0072*/ 	.byte	0x76, 0x6f, 0x69, 0x64, 0x20, 0x63, 0x75, 0x74, 0x6c, 0x61, 0x73, 0x73, 0x3a, 0x3a, 0x67, 0x65
        /* <DEDUP_REMOVED lines=172> */
        /*0b42*/ 	.byte	0x5d, 0x00
.L_0:


//--------------------- .nv.shared._ZN7cutlass13device_kernelINS_4gemm6kernel13GemmUniversalIN4cute5tupleIJiiiiEEENS1_10collective13CollectiveMmaINS1_34MainloopSm90TmaGmmaWarpSpecializedILi5ENS5_IJNS4_1CILi1EEESB_SB_EEENS1_35KernelTmaWarpSpecializedCooperativeEEENS5_IJNSA_ILi256EEENSA_ILi64EEENSA_ILi128EEEEEEaNS5_IJlSB_lEEEaSJ_NS4_8TiledMMAINS4_8MMA_AtomIJNS4_4SM904GMMA26MMA_64x64x32_S32S8S8_SS_TNEEEENS4_6LayoutINS5_IJNSA_ILi2EEESB_SB_EEENS5_IJSB_NSA_ILi0EEEST_EEEEENS5_IJNS4_10UnderscoreESW_SW_EEEEENS4_13SM90_TMA_LOADENS4_14ComposedLayoutINS4_7SwizzleILi3ELi4ELi3EEENS4_18smem_ptr_flag_bitsILi8EEENSQ_INS5_IJNSA_ILi8EEESH_EEENS5_IJSH_SB_EEEEEEEvNS4_8identityESZ_S19_vS1A_EENS_8epilogue10collective6detail29Sm90TmaWarpSpecializedAdapterINS1D_15DefaultEpilogueIaSJ_SJ_NS1C_6thread17LinearCombinationIaLi1EiiLNS1H_9ScaleType4KindE0ELNS_15FloatRoundStyleE2EaEENS1_15EpilogueDefaultEEEEEvvEEEEvNT_6ParamsE --------------------------
	.section	.nv.shared._ZN7cutlass13device_kernelINS_4gemm6kernel13GemmUniversalIN4cute5tupleIJiiiiEEENS1_10collective13CollectiveMmaINS1_34MainloopSm90TmaGmmaWarpSpecializedILi5ENS5_IJNS4_1CILi1EEESB_SB_EEENS1_35KernelTmaWarpSpecializedCooperativeEEENS5_IJNSA_ILi256EEENSA_ILi64EEENSA_ILi128EEEEEEaNS5_IJlSB_lEEEaSJ_NS4_8TiledMMAINS4_8MMA_AtomIJNS4_4SM904GMMA26MMA_64x64x32_S32S8S8_SS_TNEEEENS4_6LayoutINS5_IJNSA_ILi2EEESB_SB_EEENS5_IJSB_NSA_ILi0EEEST_EEEEENS5_IJNS4_10UnderscoreESW_SW_EEEEENS4_13SM90_TMA_LOADENS4_14ComposedLayoutINS4_7SwizzleILi3ELi4ELi3EEENS4_18smem_ptr_flag_bitsILi8EEENSQ_INS5_IJNSA_ILi8EEESH_EEENS5_IJSH_SB_EEEEEEEvNS4_8identityESZ_S19_vS1A_EENS_8epilogue10collective6detail29Sm90TmaWarpSpecializedAdapterINS1D_15DefaultEpilogueIaSJ_SJ_NS1C_6thread17LinearCombinationIaLi1EiiLNS1H_9ScaleType4KindE0ELNS_15FloatRoundStyleE2EaEENS1_15EpilogueDefaultEEEEEvvEEEEvNT_6ParamsE,"aw",@nobits
	.sectionflags	@""
	.align	16
	.zero		1024


//--------------------- .nv.shared.reserved.0     --------------------------
	.section	.nv.shared.reserved.0,"aw",@nobits
	.weak		__nv_reservedSMEM_offset_0_alias
	.size		__nv_reservedSMEM_offset_0_alias, 0, 0
	.other		__nv_reservedSMEM_offset_0_alias,@"STO_CUDA_RESERVED_SHARED STV_DEFAULT"
__nv_reservedSMEM_offset_0_alias:
	.zero		0


//--------------------- .nv.global                --------------------------
	.section	.nv.global,"aw",@nobits
.nv.global:
	.type		_ZN40_INTERNAL_0b95bb41_4_k_cu_a62838cd_224764cute1_E,@object
	.size		_ZN40_INTERNAL_0b95bb41_4_k_cu_a62838cd_224764cute1_E,(_ZN40_INTERNAL_0b95bb41_4_k_cu_a62838cd_224764cuda3std3__45__cpo6cbeginE - _ZN40_INTERNAL_0b95bb41_4_k_cu_a62838cd_224764cute1_E)
_ZN40_INTERNAL_0b95bb41_4_k_cu_a62838cd_224764cute1_E:
	.zero		1
	.type		_ZN40_INTERNAL_0b95bb41_4_k_cu_a62838cd_224764cuda3std3__45__cpo6cbeginE,@object
	.size		_ZN40_INTERNAL_0b95bb41_4_k_cu_a62838cd_224764cuda3std3__45__cpo6cbeginE,(_ZN40_INTERNAL_0b95bb41_4_k_cu_a62838cd_224764cuda3std3__48in_placeE - _ZN40_INTERNAL_0b95bb41_4_k_cu_a62838cd_224764cuda3std3__45__cpo6cbeginE)
_ZN40_INTERNAL_0b95bb41_4_k_cu_a62838cd_224764cuda3std3__45__cpo6cbeginE:
	.zero		1
	.type		_ZN40_INTERNAL_0b95bb41_4_k_cu_a62838cd_224764cuda3std3__48in_placeE,@object
	.size		_ZN40_INTERNAL_0b95bb41_4_k_cu_a62838cd_224764cuda3std3__48in_placeE,(_ZN40_INTERNAL_0b95bb41_4_k_cu_a62838cd_224764cuda3std6ranges3__45__cpo9iter_moveE - _ZN40_INTERNAL_0b95bb41_4_k_cu_a62838cd_224764cuda3std3__48in_placeE)
_ZN40_INTERNAL_0b95bb41_4_k_cu_a62838cd_224764cuda3std3__48in_placeE:
	.zero		1
	.type		_ZN40_INTERNAL_0b95bb41_4_k_cu_a62838cd_224764cuda3std6ranges3__45__cpo9iter_moveE,@object
	.size		_ZN40_INTERNAL_0b95bb41_4_k_cu_a62838cd_224764cuda3std6ranges3__45__cpo9iter_moveE,(_ZN40_INTERNAL_0b95bb41_4_k_cu_a62838cd_224764cuda3std3__45__cpo5beginE - _ZN40_INTERNAL_0b95bb41_4_k_cu_a62838cd_224764cuda3std6ranges3__45__cpo9iter_moveE)
_ZN40_INTERNAL_0b95bb41_4_k_cu_a62838cd_224764cuda3std6ranges3__45__cpo9iter_moveE:
	.zero		1
	.type		_ZN40_INTERNAL_0b95bb41_4_k_cu_a62838cd_224764cuda3std3__45__cpo5beginE,@object
	.size		_ZN40_INTERNAL_0b95bb41_4_k_cu_a62838cd_224764cuda3std3__45__cpo5beginE,(_ZN40_INTERNAL_0b95bb41_4_k_cu_a62838cd_224764cuda3std3__442_GLOBAL__N__0b95bb41_4_k_cu_a62838cd_224766ignoreE - _ZN40_INTERNAL_0b95bb41_4_k_cu_a62838cd_224764cuda3std3__45__cpo5beginE)
_ZN40_INTERNAL_0b95bb41_4_k_cu_a62838cd_224764cuda3std3__45__cpo5beginE:
	.zero		1
	.type		_ZN40_INTERNAL_0b95bb41_4_k_cu_a62838cd_224764cuda3std3__442_GLOBAL__N__0b95bb41_4_k_cu_a62838cd_224766ignoreE,@object
	.size		_ZN40_INTERNAL_0b95bb41_4_k_cu_a62838cd_224764cuda3std3__442_GLOBAL__N__0b95bb41_4_k_cu_a62838cd_224766ignoreE,(_ZN40_INTERNAL_0b95bb41_4_k_cu_a62838cd_224764cute7productE - _ZN40_INTERNAL_0b95bb41_4_k_cu_a62838cd_224764cuda3std3__442_GLOBAL__N__0b95bb41_4_k_cu_a62838cd_224766ignoreE)
_ZN40_INTERNAL_0b95bb41_4_k_cu_a62838cd_224764cuda3std3__442_GLOBAL__N__0b95bb41_4_k_cu_a62838cd_224766ignoreE:
	.zero		1
	.type		_ZN40_INTERNAL_0b95bb41_4_k_cu_a62838cd_224764cute7productE,@object
	.size		_ZN40_INTERNAL_0b95bb41_4_k_cu_a62838cd_224764cute7productE,(_ZN40_INTERNAL_0b95bb41_4_k_cu_a62838cd_224764cuda3std3__45__cpo3endE - _ZN40_INTERNAL_0b95bb41_4_k_cu_a62838cd_224764cute7productE)
_ZN40_INTERNAL_0b95bb41_4_k_cu_a62838cd_224764cute7productE:
	.zero		1
	.type		_ZN40_INTERNAL_0b95bb41_4_k_cu_a62838cd_224764cuda3std3__45__cpo3endE,@object
	.size		_ZN40_INTERNAL_0b95bb41_4_k_cu_a62838cd_224764cuda3std3__45__cpo3endE,(_ZN40_INTERNAL_0b95bb41_4_k_cu_a62838cd_224764cuda3std3__419piecewise_constructE - _ZN40_INTERNAL_0b95bb41_4_k_cu_a62838cd_224764cuda3std3__45__cpo3endE)
_ZN40_INTERNAL_0b95bb41_4_k_cu_a62838cd_224764cuda3std3__45__cpo3endE:
	.zero		1
	.type		_ZN40_INTERNAL_0b95bb41_4_k_cu_a62838cd_224764cuda3std3__419piecewise_constructE,@object
	.size		_ZN40_INTERNAL_0b95bb41_4_k_cu_a62838cd_224764cuda3std3__419piecewise_constructE,(_ZN40_INTERNAL_0b95bb41_4_k_cu_a62838cd_224764cuda3std3__45__cpo4cendE - _ZN40_INTERNAL_0b95bb41_4_k_cu_a62838cd_224764cuda3std3__419piecewise_constructE)
_ZN40_INTERNAL_0b95bb41_4_k_cu_a62838cd_224764cuda3std3__419piecewise_constructE:
	.zero		1
	.type		_ZN40_INTERNAL_0b95bb41_4_k_cu_a62838cd_224764cuda3std3__45__cpo4cendE,@object
	.size		_ZN40_INTERNAL_0b95bb41_4_k_cu_a62838cd_224764cuda3std3__45__cpo4cendE,(_ZN40_INTERNAL_0b95bb41_4_k_cu_a62838cd_224764cuda3std6ranges3__45__cpo4swapE - _ZN40_INTERNAL_0b95bb41_4_k_cu_a62838cd_224764cuda3std3__45__cpo4cendE)
_ZN40_INTERNAL_0b95bb41_4_k_cu_a62838cd_224764cuda3std3__45__cpo4cendE:
	.zero		1
	.type		_ZN40_INTERNAL_0b95bb41_4_k_cu_a62838cd_224764cuda3std6ranges3__45__cpo4swapE,@object
	.size		_ZN40_INTERNAL_0b95bb41_4_k_cu_a62838cd_224764cuda3std6ranges3__45__cpo4swapE,(.L_8 - _ZN40_INTERNAL_0b95bb41_4_k_cu_a62838cd_224764cuda3std6ranges3__45__cpo4swapE)
_ZN40_INTERNAL_0b95bb41_4_k_cu_a62838cd_224764cuda3std6ranges3__45__cpo4swapE:
	.zero		1
.L_8:


//--------------------- .nv.constant0._ZN7cutlass13device_kernelINS_4gemm6kernel13GemmUniversalIN4cute5tupleIJiiiiEEENS1_10collective13CollectiveMmaINS1_34MainloopSm90TmaGmmaWarpSpecializedILi5ENS5_IJNS4_1CILi1EEESB_SB_EEENS1_35KernelTmaWarpSpecializedCooperativeEEENS5_IJNSA_ILi256EEENSA_ILi64EEENSA_ILi128EEEEEEaNS5_IJlSB_lEEEaSJ_NS4_8TiledMMAINS4_8MMA_AtomIJNS4_4SM904GMMA26MMA_64x64x32_S32S8S8_SS_TNEEEENS4_6LayoutINS5_IJNSA_ILi2EEESB_SB_EEENS5_IJSB_NSA_ILi0EEEST_EEEEENS5_IJNS4_10UnderscoreESW_SW_EEEEENS4_13SM90_TMA_LOADENS4_14ComposedLayoutINS4_7SwizzleILi3ELi4ELi3EEENS4_18smem_ptr_flag_bitsILi8EEENSQ_INS5_IJNSA_ILi8EEESH_EEENS5_IJSH_SB_EEEEEEEvNS4_8identityESZ_S19_vS1A_EENS_8epilogue10collective6detail29Sm90TmaWarpSpecializedAdapterINS1D_15DefaultEpilogueIaSJ_SJ_NS1C_6thread17LinearCombinationIaLi1EiiLNS1H_9ScaleType4KindE0ELNS_15FloatRoundStyleE2EaEENS1_15EpilogueDefaultEEEEEvvEEEEvNT_6ParamsE --------------------------
	.section	.nv.constant0._ZN7cutlass13device_kernelINS_4gemm6kernel13GemmUniversalIN4cute5tupleIJiiiiEEENS1_10collective13CollectiveMmaINS1_34MainloopSm90TmaGmmaWarpSpecializedILi5ENS5_IJNS4_1CILi1EEESB_SB_EEENS1_35KernelTmaWarpSpecializedCooperativeEEENS5_IJNSA_ILi256EEENSA_ILi64EEENSA_ILi128EEEEEEaNS5_IJlSB_lEEEaSJ_NS4_8TiledMMAINS4_8MMA_AtomIJNS4_4SM904GMMA26MMA_64x64x32_S32S8S8_SS_TNEEEENS4_6LayoutINS5_IJNSA_ILi2EEESB_SB_EEENS5_IJSB_NSA_ILi0EEEST_EEEEENS5_IJNS4_10UnderscoreESW_SW_EEEEENS4_13SM90_TMA_LOADENS4_14ComposedLayoutINS4_7SwizzleILi3ELi4ELi3EEENS4_18smem_ptr_flag_bitsILi8EEENSQ_INS5_IJNSA_ILi8EEESH_EEENS5_IJSH_SB_EEEEEEEvNS4_8identityESZ_S19_vS1A_EENS_8epilogue10collective6detail29Sm90TmaWarpSpecializedAdapterINS1D_15DefaultEpilogueIaSJ_SJ_NS1C_6thread17LinearCombinationIaLi1EiiLNS1H_9ScaleType4KindE0ELNS_15FloatRoundStyleE2EaEENS1_15EpilogueDefaultEEEEEvvEEEEvNT_6ParamsE,"a",@progbits
	.sectionflags	@""
	.align	4
.nv.constant0._ZN7cutlass13device_kernelINS_4gemm6kernel13GemmUniversalIN4cute5tupleIJiiiiEEENS1_10collective13CollectiveMmaINS1_34MainloopSm90TmaGmmaWarpSpecializedILi5ENS5_IJNS4_1CILi1EEESB_SB_EEENS1_35KernelTmaWarpSpecializedCooperativeEEENS5_IJNSA_ILi256EEENSA_ILi64EEENSA_ILi128EEEEEEaNS5_IJlSB_lEEEaSJ_NS4_8TiledMMAINS4_8MMA_AtomIJNS4_4SM904GMMA26MMA_64x64x32_S32S8S8_SS_TNEEEENS4_6LayoutINS5_IJNSA_ILi2EEESB_SB_EEENS5_IJSB_NSA_ILi0EEEST_EEEEENS5_IJNS4_10UnderscoreESW_SW_EEEEENS4_13SM90_TMA_LOADENS4_14ComposedLayoutINS4_7SwizzleILi3ELi4ELi3EEENS4_18smem_ptr_flag_bitsILi8EEENSQ_INS5_IJNSA_ILi8EEESH_EEENS5_IJSH_SB_EEEEEEEvNS4_8identityESZ_S19_vS1A_EENS_8epilogue10collective6detail29Sm90TmaWarpSpecializedAdapterINS1D_15DefaultEpilogueIaSJ_SJ_NS1C_6thread17LinearCombinationIaLi1EiiLNS1H_9ScaleType4KindE0ELNS_15FloatRoundStyleE2EaEENS1_15EpilogueDefaultEEEEEvvEEEEvNT_6ParamsE:
	.zero		1664


//--------------------- SYMBOLS --------------------------

	.type		.nv.reservedSmem.offset0,@object
	.size		.nv.reservedSmem.offset0,0x4
	.type		__assertfail,@function
